//
// Generated by NVIDIA NVVM Compiler
//
// Compiler Build ID: CL-36424714
// Cuda compilation tools, release 13.0, V13.0.88
// Based on NVVM 20.0.0
//

.version 9.0
.target sm_100
.address_size 64

	// .globl	_Z6expGPUPfS_S_mm

.visible .entry _Z6expGPUPfS_S_mm(
	.param .u64 .ptr .align 1 _Z6expGPUPfS_S_mm_param_0,
	.param .u64 .ptr .align 1 _Z6expGPUPfS_S_mm_param_1,
	.param .u64 .ptr .align 1 _Z6expGPUPfS_S_mm_param_2,
	.param .u64 _Z6expGPUPfS_S_mm_param_3,
	.param .u64 _Z6expGPUPfS_S_mm_param_4
)
{
	.reg .pred 	%p<3>;
	.reg .b32 	%r<10>;
	.reg .b32 	%f<17>;
	.reg .b64 	%rd<22>;

	ld.param.u64 	%rd5, [_Z6expGPUPfS_S_mm_param_0];
	ld.param.u64 	%rd6, [_Z6expGPUPfS_S_mm_param_1];
	ld.param.u64 	%rd7, [_Z6expGPUPfS_S_mm_param_2];
	ld.param.u64 	%rd9, [_Z6expGPUPfS_S_mm_param_3];
	ld.param.u64 	%rd8, [_Z6expGPUPfS_S_mm_param_4];
	mov.u32 	%r1, %ntid.x;
	mov.u32 	%r2, %ctaid.x;
	mov.u32 	%r3, %tid.x;
	mad.lo.s32 	%r4, %r1, %r2, %r3;
	cvt.s64.s32 	%rd1, %r4;
	setp.le.u64 	%p1, %rd9, %rd1;
	@%p1 bra 	$L__BB0_5;
	cvta.to.global.u64 	%rd10, %rd5;
	shl.b64 	%rd11, %rd1, 2;
	add.s64 	%rd12, %rd10, %rd11;
	ld.global.f32 	%f1, [%rd12];
	or.b64  	%rd13, %rd1, %rd8;
	and.b64  	%rd14, %rd13, -4294967296;
	setp.ne.s64 	%p2, %rd14, 0;
	@%p2 bra 	$L__BB0_3;
	cvt.u32.u64 	%r5, %rd8;
	cvt.u32.u64 	%r6, %rd1;
	rem.u32 	%r7, %r6, %r5;
	cvt.u64.u32 	%rd21, %r7;
	bra.uni 	$L__BB0_4;
$L__BB0_3:
	rem.u64 	%rd21, %rd1, %rd8;
$L__BB0_4:
	cvta.to.global.u64 	%rd15, %rd6;
	shl.b64 	%rd16, %rd21, 2;
	add.s64 	%rd17, %rd15, %rd16;
	ld.global.f32 	%f2, [%rd17];
	neg.f32 	%f3, %f1;
	sub.f32 	%f4, %f3, %f2;
	fma.rn.f32 	%f5, %f4, 0f3BBB989D, 0f3F000000;
	cvt.sat.f32.f32 	%f6, %f5;
	mov.f32 	%f7, 0f4B400001;
	mov.f32 	%f8, 0f437C0000;
	fma.rm.f32 	%f9, %f6, %f8, %f7;
	add.f32 	%f10, %f9, 0fCB40007F;
	neg.f32 	%f11, %f10;
	fma.rn.f32 	%f12, %f4, 0f3FB8AA3B, %f11;
	fma.rn.f32 	%f13, %f4, 0f32A57060, %f12;
	mov.b32 	%r8, %f9;
	shl.b32 	%r9, %r8, 23;
	mov.b32 	%f14, %r9;
	ex2.approx.ftz.f32 	%f15, %f13;
	mul.f32 	%f16, %f15, %f14;
	cvta.to.global.u64 	%rd18, %rd7;
	add.s64 	%rd20, %rd18, %rd11;
	st.global.f32 	[%rd20], %f16;
$L__BB0_5:
	ret;

}
	// .globl	_Z9process2DPfS_S_S_ii
.visible .entry _Z9process2DPfS_S_S_ii(
	.param .u64 .ptr .align 1 _Z9process2DPfS_S_S_ii_param_0,
	.param .u64 .ptr .align 1 _Z9process2DPfS_S_S_ii_param_1,
	.param .u64 .ptr .align 1 _Z9process2DPfS_S_S_ii_param_2,
	.param .u64 .ptr .align 1 _Z9process2DPfS_S_S_ii_param_3,
	.param .u32 _Z9process2DPfS_S_S_ii_param_4,
	.param .u32 _Z9process2DPfS_S_S_ii_param_5
)
{
	.reg .pred 	%p<4>;
	.reg .b32 	%r<12>;
	.reg .b32 	%f<7>;
	.reg .b64 	%rd<15>;

	ld.param.u64 	%rd1, [_Z9process2DPfS_S_S_ii_param_0];
	ld.param.u64 	%rd2, [_Z9process2DPfS_S_S_ii_param_1];
	ld.param.u64 	%rd3, [_Z9process2DPfS_S_S_ii_param_2];
	ld.param.u64 	%rd4, [_Z9process2DPfS_S_S_ii_param_3];
	ld.param.u32 	%r4, [_Z9process2DPfS_S_S_ii_param_4];
	ld.param.u32 	%r3, [_Z9process2DPfS_S_S_ii_param_5];
	mov.u32 	%r5, %ctaid.y;
	mov.u32 	%r6, %ntid.y;
	mov.u32 	%r7, %tid.y;
	mad.lo.s32 	%r1, %r5, %r6, %r7;
	mov.u32 	%r8, %ctaid.x;
	mov.u32 	%r9, %ntid.x;
	mov.u32 	%r10, %tid.x;
	mad.lo.s32 	%r2, %r8, %r9, %r10;
	setp.ge.s32 	%p1, %r1, %r4;
	setp.ge.s32 	%p2, %r2, %r3;
	or.pred  	%p3, %p1, %p2;
	@%p3 bra 	$L__BB1_2;
	cvta.to.global.u64 	%rd5, %rd1;
	cvta.to.global.u64 	%rd6, %rd2;
	cvta.to.global.u64 	%rd7, %rd3;
	cvta.to.global.u64 	%rd8, %rd4;
	mad.lo.s32 	%r11, %r3, %r1, %r2;
	mul.wide.u32 	%rd9, %r1, 4;
	add.s64 	%rd10, %rd5, %rd9;
	ld.global.f32 	%f1, [%rd10];
	mul.wide.s32 	%rd11, %r11, 4;
	add.s64 	%rd12, %rd6, %rd11;
	ld.global.f32 	%f2, [%rd12];
	add.f32 	%f3, %f1, %f2;
	add.s64 	%rd13, %rd7, %rd11;
	ld.global.f32 	%f4, [%rd13];
	fma.rn.f32 	%f5, %f1, %f4, 0f3F800000;
	div.rn.f32 	%f6, %f3, %f5;
	add.s64 	%rd14, %rd8, %rd11;
	st.global.f32 	[%rd14], %f6;
$L__BB1_2:
	ret;

}
	// .globl	_Z11elementWisePfS_m
.visible .entry _Z11elementWisePfS_m(
	.param .u64 .ptr .align 1 _Z11elementWisePfS_m_param_0,
	.param .u64 .ptr .align 1 _Z11elementWisePfS_m_param_1,
	.param .u64 _Z11elementWisePfS_m_param_2
)
{
	.reg .pred 	%p<2>;
	.reg .b32 	%r<5>;
	.reg .b32 	%f<4>;
	.reg .b64 	%rd<10>;

	ld.param.u64 	%rd2, [_Z11elementWisePfS_m_param_0];
	ld.param.u64 	%rd3, [_Z11elementWisePfS_m_param_1];
	ld.param.u64 	%rd4, [_Z11elementWisePfS_m_param_2];
	mov.u32 	%r1, %ntid.x;
	mov.u32 	%r2, %ctaid.x;
	mov.u32 	%r3, %tid.x;
	mad.lo.s32 	%r4, %r1, %r2, %r3;
	cvt.s64.s32 	%rd1, %r4;
	setp.le.u64 	%p1, %rd4, %rd1;
	@%p1 bra 	$L__BB2_2;
	cvta.to.global.u64 	%rd5, %rd2;
	cvta.to.global.u64 	%rd6, %rd3;
	shl.b64 	%rd7, %rd1, 2;
	add.s64 	%rd8, %rd5, %rd7;
	ld.global.f32 	%f1, [%rd8];
	add.s64 	%rd9, %rd6, %rd7;
	ld.global.f32 	%f2, [%rd9];
	mul.f32 	%f3, %f1, %f2;
	st.global.f32 	[%rd8], %f3;
$L__BB2_2:
	ret;

}
	// .globl	_Z14elementWiseSubPfm
.visible .entry _Z14elementWiseSubPfm(
	.param .u64 .ptr .align 1 _Z14elementWiseSubPfm_param_0,
	.param .u64 _Z14elementWiseSubPfm_param_1
)
{
	.reg .pred 	%p<2>;
	.reg .b32 	%r<5>;
	.reg .b32 	%f<3>;
	.reg .b64 	%rd<7>;

	ld.param.u64 	%rd2, [_Z14elementWiseSubPfm_param_0];
	ld.param.u64 	%rd3, [_Z14elementWiseSubPfm_param_1];
	mov.u32 	%r1, %ntid.x;
	mov.u32 	%r2, %ctaid.x;
	mov.u32 	%r3, %tid.x;
	mad.lo.s32 	%r4, %r1, %r2, %r3;
	cvt.s64.s32 	%rd1, %r4;
	setp.le.u64 	%p1, %rd3, %rd1;
	@%p1 bra 	$L__BB3_2;
	cvta.to.global.u64 	%rd4, %rd2;
	shl.b64 	%rd5, %rd1, 2;
	add.s64 	%rd6, %rd4, %rd5;
	ld.global.f32 	%f1, [%rd6];
	add.f32 	%f2, %f1, 0fBF800000;
	st.global.f32 	[%rd6], %f2;
$L__BB3_2:
	ret;

}
	// .globl	_Z7final1DPfS_m
.visible .entry _Z7final1DPfS_m(
	.param .u64 .ptr .align 1 _Z7final1DPfS_m_param_0,
	.param .u64 .ptr .align 1 _Z7final1DPfS_m_param_1,
	.param .u64 _Z7final1DPfS_m_param_2
)
{
	.reg .pred 	%p<2>;
	.reg .b32 	%r<5>;
	.reg .b32 	%f<4>;
	.reg .b64 	%rd<10>;

	ld.param.u64 	%rd2, [_Z7final1DPfS_m_param_0];
	ld.param.u64 	%rd3, [_Z7final1DPfS_m_param_1];
	ld.param.u64 	%rd4, [_Z7final1DPfS_m_param_2];
	mov.u32 	%r1, %ntid.x;
	mov.u32 	%r2, %ctaid.x;
	mov.u32 	%r3, %tid.x;
	mad.lo.s32 	%r4, %r1, %r2, %r3;
	cvt.s64.s32 	%rd1, %r4;
	setp.le.u64 	%p1, %rd4, %rd1;
	@%p1 bra 	$L__BB4_2;
	cvta.to.global.u64 	%rd5, %rd2;
	cvta.to.global.u64 	%rd6, %rd3;
	shl.b64 	%rd7, %rd1, 2;
	add.s64 	%rd8, %rd5, %rd7;
	ld.global.f32 	%f1, [%rd8];
	add.s64 	%rd9, %rd6, %rd7;
	ld.global.f32 	%f2, [%rd9];
	add.f32 	%f3, %f1, %f2;
	st.global.f32 	[%rd8], %f3;
$L__BB4_2:
	ret;

}


// ===== COMPILED SASS (sm_100) =====

	.target	sm_100

	.elftype	@"ET_EXEC"


//--------------------- .note.nv.tkinfo           --------------------------
	.section	.note.nv.tkinfo,"",@"SHT_NOTE"
	.sectionflags	@"SHF_NOTE_NV_TKINFO"
	.tkinfo
        /*0018*/ 	.word	0x00000002
        /*0030*/ 	.string	""
        /*0030*/ 	.string	"ptxas"
        /*0030*/ 	.string	"Cuda compilation tools, release 13.0, V13.0.88"
        /*0030*/ 	.string	"Build cuda_13.0.r13.0/compiler.36424714_0"
        /*0030*/ 	.string	"-arch sm_100 -m 64 "



//--------------------- .note.nv.cuinfo           --------------------------
	.section	.note.nv.cuinfo,"",@"SHT_NOTE"
	.sectionflags	@"SHF_NOTE_NV_CUINFO"
        /*0018*/ 	.short	0x0002
        /*001a*/ 	.short	0x0064
        /*001c*/ 	.short	0x0082
	.zero		2


//--------------------- .nv.info                  --------------------------
	.section	.nv.info,"",@"SHT_CUDA_INFO"
	.align	4


	//----- nvinfo : EIATTR_REGCOUNT
	.align		4
        /*0000*/ 	.byte	0x04, 0x2f
        /*0002*/ 	.short	(.L_1 - .L_0)
	.align		4
.L_0:
        /*0004*/ 	.word	index@(_Z6expGPUPfS_S_mm)
        /*0008*/ 	.word	0x00000016


	//----- nvinfo : EIATTR_FRAME_SIZE
	.align		4
.L_1:
        /*000c*/ 	.byte	0x04, 0x11
        /*000e*/ 	.short	(.L_3 - .L_2)
	.align		4
.L_2:
        /*0010*/ 	.word	index@($__internal_1_$__cuda_sm20_rem_u64)
        /*0014*/ 	.word	0x00000000


	//----- nvinfo : EIATTR_FRAME_SIZE
	.align		4
.L_3:
        /*0018*/ 	.byte	0x04, 0x11
        /*001a*/ 	.short	(.L_5 - .L_4)
	.align		4
.L_4:
        /*001c*/ 	.word	index@(_Z6expGPUPfS_S_mm)
        /*0020*/ 	.word	0x00000000


	//----- nvinfo : EIATTR_REGCOUNT
	.align		4
.L_5:
        /*0024*/ 	.byte	0x04, 0x2f
        /*0026*/ 	.short	(.L_7 - .L_6)
	.align		4
.L_6:
        /*0028*/ 	.word	index@(_Z9process2DPfS_S_S_ii)
        /*002c*/ 	.word	0x00000010


	//----- nvinfo : EIATTR_FRAME_SIZE
	.align		4
.L_7:
        /*0030*/ 	.byte	0x04, 0x11
        /*0032*/ 	.short	(.L_9 - .L_8)
	.align		4
.L_8:
        /*0034*/ 	.word	index@($__internal_0_$__cuda_sm3x_div_rn_noftz_f32_slowpath)
        /*0038*/ 	.word	0x00000000


	//----- nvinfo : EIATTR_FRAME_SIZE
	.align		4
.L_9:
        /*003c*/ 	.byte	0x04, 0x11
        /*003e*/ 	.short	(.L_11 - .L_10)
	.align		4
.L_10:
        /*0040*/ 	.word	index@(_Z9process2DPfS_S_S_ii)
        /*0044*/ 	.word	0x00000000


	//----- nvinfo : EIATTR_REGCOUNT
	.align		4
.L_11:
        /*0048*/ 	.byte	0x04, 0x2f
        /*004a*/ 	.short	(.L_13 - .L_12)
	.align		4
.L_12:
        /*004c*/ 	.word	index@(_Z11elementWisePfS_m)
        /*0050*/ 	.word	0x0000000a


	//----- nvinfo : EIATTR_FRAME_SIZE
	.align		4
.L_13:
        /*0054*/ 	.byte	0x04, 0x11
        /*0056*/ 	.short	(.L_15 - .L_14)
	.align		4
.L_14:
        /*0058*/ 	.word	index@(_Z11elementWisePfS_m)
        /*005c*/ 	.word	0x00000000


	//----- nvinfo : EIATTR_REGCOUNT
	.align		4
.L_15:
        /*0060*/ 	.byte	0x04, 0x2f
        /*0062*/ 	.short	(.L_17 - .L_16)
	.align		4
.L_16:
        /*0064*/ 	.word	index@(_Z14elementWiseSubPfm)
        /*0068*/ 	.word	0x00000008


	//----- nvinfo : EIATTR_FRAME_SIZE
	.align		4
.L_17:
        /*006c*/ 	.byte	0x04, 0x11
        /*006e*/ 	.short	(.L_19 - .L_18)
	.align		4
.L_18:
        /*0070*/ 	.word	index@(_Z14elementWiseSubPfm)
        /*0074*/ 	.word	0x00000000


	//----- nvinfo : EIATTR_REGCOUNT
	.align		4
.L_19:
        /*0078*/ 	.byte	0x04, 0x2f
        /*007a*/ 	.short	(.L_21 - .L_20)
	.align		4
.L_20:
        /*007c*/ 	.word	index@(_Z7final1DPfS_m)
        /*0080*/ 	.word	0x0000000a


	//----- nvinfo : EIATTR_FRAME_SIZE
	.align		4
.L_21:
        /*0084*/ 	.byte	0x04, 0x11
        /*0086*/ 	.short	(.L_23 - .L_22)
	.align		4
.L_22:
        /*0088*/ 	.word	index@(_Z7final1DPfS_m)
        /*008c*/ 	.word	0x00000000


	//----- nvinfo : EIATTR_MIN_STACK_SIZE
	.align		4
.L_23:
        /*0090*/ 	.byte	0x04, 0x12
        /*0092*/ 	.short	(.L_25 - .L_24)
	.align		4
.L_24:
        /*0094*/ 	.word	index@(_Z7final1DPfS_m)
        /*0098*/ 	.word	0x00000000


	//----- nvinfo : EIATTR_MIN_STACK_SIZE
	.align		4
.L_25:
        /*009c*/ 	.byte	0x04, 0x12
        /*009e*/ 	.short	(.L_27 - .L_26)
	.align		4
.L_26:
        /*00a0*/ 	.word	index@(_Z14elementWiseSubPfm)
        /*00a4*/ 	.word	0x00000000


	//----- nvinfo : EIATTR_MIN_STACK_SIZE
	.align		4
.L_27:
        /*00a8*/ 	.byte	0x04, 0x12
        /*00aa*/ 	.short	(.L_29 - .L_28)
	.align		4
.L_28:
        /*00ac*/ 	.word	index@(_Z11elementWisePfS_m)
        /*00b0*/ 	.word	0x00000000


	//----- nvinfo : EIATTR_MIN_STACK_SIZE
	.align		4
.L_29:
        /*00b4*/ 	.byte	0x04, 0x12
        /*00b6*/ 	.short	(.L_31 - .L_30)
	.align		4
.L_30:
        /*00b8*/ 	.word	index@(_Z9process2DPfS_S_S_ii)
        /*00bc*/ 	.word	0x00000000


	//----- nvinfo : EIATTR_MIN_STACK_SIZE
	.align		4
.L_31:
        /*00c0*/ 	.byte	0x04, 0x12
        /*00c2*/ 	.short	(.L_33 - .L_32)
	.align		4
.L_32:
        /*00c4*/ 	.word	index@(_Z6expGPUPfS_S_mm)
        /*00c8*/ 	.word	0x00000000
.L_33:


//--------------------- .nv.compat                --------------------------
	.section	.nv.compat,"",@"SHT_CUDA_COMPAT_INFO"
	.align	4
        /*0000*/ 	.byte	0x02, 0x09, 0x00, 0x00, 0x02, 0x02, 0x01, 0x00, 0x02, 0x05, 0x05, 0x00, 0x03, 0x07, 0x01, 0x01
        /*0010*/ 	.byte	0x02, 0x03, 0x00, 0x00, 0x02, 0x06, 0x01, 0x00, 0x04, 0x0b, 0x08, 0x00, 0x01, 0x00, 0x00, 0x00
        /*0020*/ 	.byte	0x00, 0x00, 0x00, 0x00


//--------------------- .nv.info._Z7final1DPfS_m  --------------------------
	.section	.nv.info._Z7final1DPfS_m,"",@"SHT_CUDA_INFO"
	.sectionflags	@""
	.align	4


	//----- nvinfo : EIATTR_CUDA_API_VERSION
	.align		4
        /*0000*/ 	.byte	0x04, 0x37
        /*0002*/ 	.short	(.L_35 - .L_34)
.L_34:
        /*0004*/ 	.word	0x00000082


	//----- nvinfo : EIATTR_KPARAM_INFO
	.align		4
.L_35:
        /*0008*/ 	.byte	0x04, 0x17
        /*000a*/ 	.short	(.L_37 - .L_36)
.L_36:
        /*000c*/ 	.word	0x00000000
        /*0010*/ 	.short	0x0002
        /*0012*/ 	.short	0x0010
        /*0014*/ 	.byte	0x00, 0xf0, 0x21, 0x00


	//----- nvinfo : EIATTR_KPARAM_INFO
	.align		4
.L_37:
        /*0018*/ 	.byte	0x04, 0x17
        /*001a*/ 	.short	(.L_39 - .L_38)
.L_38:
        /*001c*/ 	.word	0x00000000
        /*0020*/ 	.short	0x0001
        /*0022*/ 	.short	0x0008
        /*0024*/ 	.byte	0x00, 0xf5, 0x21, 0x00


	//----- nvinfo : EIATTR_KPARAM_INFO
	.align		4
.L_39:
        /*0028*/ 	.byte	0x04, 0x17
        /*002a*/ 	.short	(.L_41 - .L_40)
.L_40:
        /*002c*/ 	.word	0x00000000
        /*0030*/ 	.short	0x0000
        /*0032*/ 	.short	0x0000
        /*0034*/ 	.byte	0x00, 0xf5, 0x21, 0x00


	//----- nvinfo : EIATTR_SPARSE_MMA_MASK
	.align		4
.L_41:
        /*0038*/ 	.byte	0x03, 0x50
        /*003a*/ 	.short	0x0000


	//----- nvinfo : EIATTR_MAXREG_COUNT
	.align		4
        /*003c*/ 	.byte	0x03, 0x1b
        /*003e*/ 	.short	0x00ff


	//----- nvinfo : EIATTR_MERCURY_ISA_VERSION
	.align		4
        /*0040*/ 	.byte	0x03, 0x5f
        /*0042*/ 	.short	0x0101


	//----- nvinfo : EIATTR_VRC_CTA_INIT_COUNT
	.align		4
        /*0044*/ 	.byte	0x02, 0x4a
	.zero		1
	.zero		1


	//----- nvinfo : EIATTR_EXIT_INSTR_OFFSETS
	.align		4
        /*0048*/ 	.byte	0x04, 0x1c
        /*004a*/ 	.short	(.L_43 - .L_42)


	//   ....[0]....
.L_42:
        /*004c*/ 	.word	0x00000090


	//   ....[1]....
        /*0050*/ 	.word	0x00000160


	//----- nvinfo : EIATTR_CBANK_PARAM_SIZE
	.align		4
.L_43:
        /*0054*/ 	.byte	0x03, 0x19
        /*0056*/ 	.short	0x0018


	//----- nvinfo : EIATTR_PARAM_CBANK
	.align		4
        /*0058*/ 	.byte	0x04, 0x0a
        /*005a*/ 	.short	(.L_45 - .L_44)
	.align		4
.L_44:
        /*005c*/ 	.word	index@(.nv.constant0._Z7final1DPfS_m)
        /*0060*/ 	.short	0x0380
        /*0062*/ 	.short	0x0018


	//----- nvinfo : EIATTR_SW_WAR
	.align		4
.L_45:
        /*0064*/ 	.byte	0x04, 0x36
        /*0066*/ 	.short	(.L_47 - .L_46)
.L_46:
        /*0068*/ 	.word	0x00000008
.L_47:


//--------------------- .nv.info._Z14elementWiseSubPfm --------------------------
	.section	.nv.info._Z14elementWiseSubPfm,"",@"SHT_CUDA_INFO"
	.sectionflags	@""
	.align	4


	//----- nvinfo : EIATTR_CUDA_API_VERSION
	.align		4
        /*0000*/ 	.byte	0x04, 0x37
        /*0002*/ 	.short	(.L_49 - .L_48)
.L_48:
        /*0004*/ 	.word	0x00000082


	//----- nvinfo : EIATTR_KPARAM_INFO
	.align		4
.L_49:
        /*0008*/ 	.byte	0x04, 0x17
        /*000a*/ 	.short	(.L_51 - .L_50)
.L_50:
        /*000c*/ 	.word	0x00000000
        /*0010*/ 	.short	0x0001
        /*0012*/ 	.short	0x0008
        /*0014*/ 	.byte	0x00, 0xf0, 0x21, 0x00


	//----- nvinfo : EIATTR_KPARAM_INFO
	.align		4
.L_51:
        /*0018*/ 	.byte	0x04, 0x17
        /*001a*/ 	.short	(.L_53 - .L_52)
.L_52:
        /*001c*/ 	.word	0x00000000
        /*0020*/ 	.short	0x0000
        /*0022*/ 	.short	0x0000
        /*0024*/ 	.byte	0x00, 0xf5, 0x21, 0x00


	//----- nvinfo : EIATTR_SPARSE_MMA_MASK
	.align		4
.L_53:
        /*0028*/ 	.byte	0x03, 0x50
        /*002a*/ 	.short	0x0000


	//----- nvinfo : EIATTR_MAXREG_COUNT
	.align		4
        /*002c*/ 	.byte	0x03, 0x1b
        /*002e*/ 	.short	0x00ff


	//----- nvinfo : EIATTR_MERCURY_ISA_VERSION
	.align		4
        /*0030*/ 	.byte	0x03, 0x5f
        /*0032*/ 	.short	0x0101


	//----- nvinfo : EIATTR_VRC_CTA_INIT_COUNT
	.align		4
        /*0034*/ 	.byte	0x02, 0x4a
	.zero		1
	.zero		1


	//----- nvinfo : EIATTR_EXIT_INSTR_OFFSETS
	.align		4
        /*0038*/ 	.byte	0x04, 0x1c
        /*003a*/ 	.short	(.L_55 - .L_54)


	//   ....[0]....
.L_54:
        /*003c*/ 	.word	0x00000090


	//   ....[1]....
        /*0040*/ 	.word	0x00000110


	//----- nvinfo : EIATTR_CBANK_PARAM_SIZE
	.align		4
.L_55:
        /*0044*/ 	.byte	0x03, 0x19
        /*0046*/ 	.short	0x0010


	//----- nvinfo : EIATTR_PARAM_CBANK
	.align		4
        /*0048*/ 	.byte	0x04, 0x0a
        /*004a*/ 	.short	(.L_57 - .L_56)
	.align		4
.L_56:
        /*004c*/ 	.word	index@(.nv.constant0._Z14elementWiseSubPfm)
        /*0050*/ 	.short	0x0380
        /*0052*/ 	.short	0x0010


	//----- nvinfo : EIATTR_SW_WAR
	.align		4
.L_57:
        /*0054*/ 	.byte	0x04, 0x36
        /*0056*/ 	.short	(.L_59 - .L_58)
.L_58:
        /*0058*/ 	.word	0x00000008
.L_59:


//--------------------- .nv.info._Z11elementWisePfS_m --------------------------
	.section	.nv.info._Z11elementWisePfS_m,"",@"SHT_CUDA_INFO"
	.sectionflags	@""
	.align	4


	//----- nvinfo : EIATTR_CUDA_API_VERSION
	.align		4
        /*0000*/ 	.byte	0x04, 0x37
        /*0002*/ 	.short	(.L_61 - .L_60)
.L_60:
        /*0004*/ 	.word	0x00000082


	//----- nvinfo : EIATTR_KPARAM_INFO
	.align		4
.L_61:
        /*0008*/ 	.byte	0x04, 0x17
        /*000a*/ 	.short	(.L_63 - .L_62)
.L_62:
        /*000c*/ 	.word	0x00000000
        /*0010*/ 	.short	0x0002
        /*0012*/ 	.short	0x0010
        /*0014*/ 	.byte	0x00, 0xf0, 0x21, 0x00


	//----- nvinfo : EIATTR_KPARAM_INFO
	.align		4
.L_63:
        /*0018*/ 	.byte	0x04, 0x17
        /*001a*/ 	.short	(.L_65 - .L_64)
.L_64:
        /*001c*/ 	.word	0x00000000
        /*0020*/ 	.short	0x0001
        /*0022*/ 	.short	0x0008
        /*0024*/ 	.byte	0x00, 0xf5, 0x21, 0x00


	//----- nvinfo : EIATTR_KPARAM_INFO
	.align		4
.L_65:
        /*0028*/ 	.byte	0x04, 0x17
        /*002a*/ 	.short	(.L_67 - .L_66)
.L_66:
        /*002c*/ 	.word	0x00000000
        /*0030*/ 	.short	0x0000
        /*0032*/ 	.short	0x0000
        /*0034*/ 	.byte	0x00, 0xf5, 0x21, 0x00


	//----- nvinfo : EIATTR_SPARSE_MMA_MASK
	.align		4
.L_67:
        /*0038*/ 	.byte	0x03, 0x50
        /*003a*/ 	.short	0x0000


	//----- nvinfo : EIATTR_MAXREG_COUNT
	.align		4
        /*003c*/ 	.byte	0x03, 0x1b
        /*003e*/ 	.short	0x00ff


	//----- nvinfo : EIATTR_MERCURY_ISA_VERSION
	.align		4
        /*0040*/ 	.byte	0x03, 0x5f
        /*0042*/ 	.short	0x0101


	//----- nvinfo : EIATTR_VRC_CTA_INIT_COUNT
	.align		4
        /*0044*/ 	.byte	0x02, 0x4a
	.zero		1
	.zero		1


	//----- nvinfo : EIATTR_EXIT_INSTR_OFFSETS
	.align		4
        /*0048*/ 	.byte	0x04, 0x1c
        /*004a*/ 	.short	(.L_69 - .L_68)


	//   ....[0]....
.L_68:
        /*004c*/ 	.word	0x00000090


	//   ....[1]....
        /*0050*/ 	.word	0x00000160


	//----- nvinfo : EIATTR_CBANK_PARAM_SIZE
	.align		4
.L_69:
        /*0054*/ 	.byte	0x03, 0x19
        /*0056*/ 	.short	0x0018


	//----- nvinfo : EIATTR_PARAM_CBANK
	.align		4
        /*0058*/ 	.byte	0x04, 0x0a
        /*005a*/ 	.short	(.L_71 - .L_70)
	.align		4
.L_70:
        /*005c*/ 	.word	index@(.nv.constant0._Z11elementWisePfS_m)
        /*0060*/ 	.short	0x0380
        /*0062*/ 	.short	0x0018


	//----- nvinfo : EIATTR_SW_WAR
	.align		4
.L_71:
        /*0064*/ 	.byte	0x04, 0x36
        /*0066*/ 	.short	(.L_73 - .L_72)
.L_72:
        /*0068*/ 	.word	0x00000008
.L_73:


//--------------------- .nv.info._Z9process2DPfS_S_S_ii --------------------------
	.section	.nv.info._Z9process2DPfS_S_S_ii,"",@"SHT_CUDA_INFO"
	.sectionflags	@""
	.align	4


	//----- nvinfo : EIATTR_CUDA_API_VERSION
	.align		4
        /*0000*/ 	.byte	0x04, 0x37
        /*0002*/ 	.short	(.L_75 - .L_74)
.L_74:
        /*0004*/ 	.word	0x00000082


	//----- nvinfo : EIATTR_KPARAM_INFO
	.align		4
.L_75:
        /*0008*/ 	.byte	0x04, 0x17
        /*000a*/ 	.short	(.L_77 - .L_76)
.L_76:
        /*000c*/ 	.word	0x00000000
        /*0010*/ 	.short	0x0005
        /*0012*/ 	.short	0x0024
        /*0014*/ 	.byte	0x00, 0xf0, 0x11, 0x00


	//----- nvinfo : EIATTR_KPARAM_INFO
	.align		4
.L_77:
        /*0018*/ 	.byte	0x04, 0x17
        /*001a*/ 	.short	(.L_79 - .L_78)
.L_78:
        /*001c*/ 	.word	0x00000000
        /*0020*/ 	.short	0x0004
        /*0022*/ 	.short	0x0020
        /*0024*/ 	.byte	0x00, 0xf0, 0x11, 0x00


	//----- nvinfo : EIATTR_KPARAM_INFO
	.align		4
.L_79:
        /*0028*/ 	.byte	0x04, 0x17
        /*002a*/ 	.short	(.L_81 - .L_80)
.L_80:
        /*002c*/ 	.word	0x00000000
        /*0030*/ 	.short	0x0003
        /*0032*/ 	.short	0x0018
        /*0034*/ 	.byte	0x00, 0xf5, 0x21, 0x00


	//----- nvinfo : EIATTR_KPARAM_INFO
	.align		4
.L_81:
        /*0038*/ 	.byte	0x04, 0x17
        /*003a*/ 	.short	(.L_83 - .L_82)
.L_82:
        /*003c*/ 	.word	0x00000000
        /*0040*/ 	.short	0x0002
        /*0042*/ 	.short	0x0010
        /*0044*/ 	.byte	0x00, 0xf5, 0x21, 0x00


	//----- nvinfo : EIATTR_KPARAM_INFO
	.align		4
.L_83:
        /*0048*/ 	.byte	0x04, 0x17
        /*004a*/ 	.short	(.L_85 - .L_84)
.L_84:
        /*004c*/ 	.word	0x00000000
        /*0050*/ 	.short	0x0001
        /*0052*/ 	.short	0x0008
        /*0054*/ 	.byte	0x00, 0xf5, 0x21, 0x00


	//----- nvinfo : EIATTR_KPARAM_INFO
	.align		4
.L_85:
        /*0058*/ 	.byte	0x04, 0x17
        /*005a*/ 	.short	(.L_87 - .L_86)
.L_86:
        /*005c*/ 	.word	0x00000000
        /*0060*/ 	.short	0x0000
        /*0062*/ 	.short	0x0000
        /*0064*/ 	.byte	0x00, 0xf5, 0x21, 0x00


	//----- nvinfo : EIATTR_SPARSE_MMA_MASK
	.align		4
.L_87:
        /*0068*/ 	.byte	0x03, 0x50
        /*006a*/ 	.short	0x0000


	//----- nvinfo : EIATTR_MAXREG_COUNT
	.align		4
        /*006c*/ 	.byte	0x03, 0x1b
        /*006e*/ 	.short	0x00ff


	//----- nvinfo : EIATTR_MERCURY_ISA_VERSION
	.align		4
        /*0070*/ 	.byte	0x03, 0x5f
        /*0072*/ 	.short	0x0101


	//----- nvinfo : EIATTR_VRC_CTA_INIT_COUNT
	.align		4
        /*0074*/ 	.byte	0x02, 0x4a
	.zero		1
	.zero		1


	//----- nvinfo : EIATTR_EXIT_INSTR_OFFSETS
	.align		4
        /*0078*/ 	.byte	0x04, 0x1c
        /*007a*/ 	.short	(.L_89 - .L_88)


	//   ....[0]....
.L_88:
        /*007c*/ 	.word	0x000000c0


	//   ....[1]....
        /*0080*/ 	.word	0x000002a0


	//----- nvinfo : EIATTR_CRS_STACK_SIZE
	.align		4
.L_89:
        /*0084*/ 	.byte	0x04, 0x1e
        /*0086*/ 	.short	(.L_91 - .L_90)
.L_90:
        /*0088*/ 	.word	0x00000000


	//----- nvinfo : EIATTR_CBANK_PARAM_SIZE
	.align		4
.L_91:
        /*008c*/ 	.byte	0x03, 0x19
        /*008e*/ 	.short	0x0028


	//----- nvinfo : EIATTR_PARAM_CBANK
	.align		4
        /*0090*/ 	.byte	0x04, 0x0a
        /*0092*/ 	.short	(.L_93 - .L_92)
	.align		4
.L_92:
        /*0094*/ 	.word	index@(.nv.constant0._Z9process2DPfS_S_S_ii)
        /*0098*/ 	.short	0x0380
        /*009a*/ 	.short	0x0028


	//----- nvinfo : EIATTR_SW_WAR
	.align		4
.L_93:
        /*009c*/ 	.byte	0x04, 0x36
        /*009e*/ 	.short	(.L_95 - .L_94)
.L_94:
        /*00a0*/ 	.word	0x00000008
.L_95:


//--------------------- .nv.info._Z6expGPUPfS_S_mm --------------------------
	.section	.nv.info._Z6expGPUPfS_S_mm,"",@"SHT_CUDA_INFO"
	.sectionflags	@""
	.align	4


	//----- nvinfo : EIATTR_CUDA_API_VERSION
	.align		4
        /*0000*/ 	.byte	0x04, 0x37
        /*0002*/ 	.short	(.L_97 - .L_96)
.L_96:
        /*0004*/ 	.word	0x00000082


	//----- nvinfo : EIATTR_KPARAM_INFO
	.align		4
.L_97:
        /*0008*/ 	.byte	0x04, 0x17
        /*000a*/ 	.short	(.L_99 - .L_98)
.L_98:
        /*000c*/ 	.word	0x00000000
        /*0010*/ 	.short	0x0004
        /*0012*/ 	.short	0x0020
        /*0014*/ 	.byte	0x00, 0xf0, 0x21, 0x00


	//----- nvinfo : EIATTR_KPARAM_INFO
	.align		4
.L_99:
        /*0018*/ 	.byte	0x04, 0x17
        /*001a*/ 	.short	(.L_101 - .L_100)
.L_100:
        /*001c*/ 	.word	0x00000000
        /*0020*/ 	.short	0x0003
        /*0022*/ 	.short	0x0018
        /*0024*/ 	.byte	0x00, 0xf0, 0x21, 0x00


	//----- nvinfo : EIATTR_KPARAM_INFO
	.align		4
.L_101:
        /*0028*/ 	.byte	0x04, 0x17
        /*002a*/ 	.short	(.L_103 - .L_102)
.L_102:
        /*002c*/ 	.word	0x00000000
        /*0030*/ 	.short	0x0002
        /*0032*/ 	.short	0x0010
        /*0034*/ 	.byte	0x00, 0xf5, 0x21, 0x00


	//----- nvinfo : EIATTR_KPARAM_INFO
	.align		4
.L_103:
        /*0038*/ 	.byte	0x04, 0x17
        /*003a*/ 	.short	(.L_105 - .L_104)
.L_104:
        /*003c*/ 	.word	0x00000000
        /*0040*/ 	.short	0x0001
        /*0042*/ 	.short	0x0008
        /*0044*/ 	.byte	0x00, 0xf5, 0x21, 0x00


	//----- nvinfo : EIATTR_KPARAM_INFO
	.align		4
.L_105:
        /*0048*/ 	.byte	0x04, 0x17
        /*004a*/ 	.short	(.L_107 - .L_106)
.L_106:
        /*004c*/ 	.word	0x00000000
        /*0050*/ 	.short	0x0000
        /*0052*/ 	.short	0x0000
        /*0054*/ 	.byte	0x00, 0xf5, 0x21, 0x00


	//----- nvinfo : EIATTR_SPARSE_MMA_MASK
	.align		4
.L_107:
        /*0058*/ 	.byte	0x03, 0x50
        /*005a*/ 	.short	0x0000


	//----- nvinfo : EIATTR_MAXREG_COUNT
	.align		4
        /*005c*/ 	.byte	0x03, 0x1b
        /*005e*/ 	.short	0x00ff


	//----- nvinfo : EIATTR_MERCURY_ISA_VERSION
	.align		4
        /*0060*/ 	.byte	0x03, 0x5f
        /*0062*/ 	.short	0x0101


	//----- nvinfo : EIATTR_VRC_CTA_INIT_COUNT
	.align		4
        /*0064*/ 	.byte	0x02, 0x4a
	.zero		1
	.zero		1


	//----- nvinfo : EIATTR_EXIT_INSTR_OFFSETS
	.align		4
        /*0068*/ 	.byte	0x04, 0x1c
        /*006a*/ 	.short	(.L_109 - .L_108)


	//   ....[0]....
.L_108:
        /*006c*/ 	.word	0x00000090


	//   ....[1]....
        /*0070*/ 	.word	0x00000410


	//----- nvinfo : EIATTR_CRS_STACK_SIZE
	.align		4
.L_109:
        /*0074*/ 	.byte	0x04, 0x1e
        /*0076*/ 	.short	(.L_111 - .L_110)
.L_110:
        /*0078*/ 	.word	0x00000000


	//----- nvinfo : EIATTR_CBANK_PARAM_SIZE
	.align		4
.L_111:
        /*007c*/ 	.byte	0x03, 0x19
        /*007e*/ 	.short	0x0028


	//----- nvinfo : EIATTR_PARAM_CBANK
	.align		4
        /*0080*/ 	.byte	0x04, 0x0a
        /*0082*/ 	.short	(.L_113 - .L_112)
	.align		4
.L_112:
        /*0084*/ 	.word	index@(.nv.constant0._Z6expGPUPfS_S_mm)
        /*0088*/ 	.short	0x0380
        /*008a*/ 	.short	0x0028


	//----- nvinfo : EIATTR_SW_WAR
	.align		4
.L_113:
        /*008c*/ 	.byte	0x04, 0x36
        /*008e*/ 	.short	(.L_115 - .L_114)
.L_114:
        /*0090*/ 	.word	0x00000008
.L_115:


//--------------------- .nv.callgraph             --------------------------
	.section	.nv.callgraph,"",@"SHT_CUDA_CALLGRAPH"
	.align	4
	.sectionentsize	8
	.align		4
        /*0000*/ 	.word	0x00000000
	.align		4
        /*0004*/ 	.word	0xffffffff
	.align		4
        /*0008*/ 	.word	0x00000000
	.align		4
        /*000c*/ 	.word	0xfffffffe
	.align		4
        /*0010*/ 	.word	0x00000000
	.align		4
        /*0014*/ 	.word	0xfffffffd
	.align		4
        /*0018*/ 	.word	0x00000000
	.align		4
        /*001c*/ 	.word	0xfffffffc


//--------------------- .text._Z7final1DPfS_m     --------------------------
	.section	.text._Z7final1DPfS_m,"ax",@progbits
	.align	128
        .global         _Z7final1DPfS_m
        .type           _Z7final1DPfS_m,@function
        .size           _Z7final1DPfS_m,(.L_x_23 - _Z7final1DPfS_m)
        .other          _Z7final1DPfS_m,@"STO_CUDA_ENTRY STV_DEFAULT"
_Z7final1DPfS_m:
.text._Z7final1DPfS_m:
[----:B------:R-:W-:Y:S01]  /*0000*/  LDC R1, c[0x0][0x37c] ;  /* 0x0000df00ff017b82 */ /* 0x000fe20000000800 */
[----:B------:R-:W0:Y:S01]  /*0010*/  S2R R0, SR_CTAID.X ;  /* 0x0000000000007919 */ /* 0x000e220000002500 */
[----:B------:R-:W0:Y:S01]  /*0020*/  LDCU UR4, c[0x0][0x360] ;  /* 0x00006c00ff0477ac */ /* 0x000e220008000800 */
[----:B------:R-:W0:Y:S01]  /*0030*/  S2R R3, SR_TID.X ;  /* 0x0000000000037919 */ /* 0x000e220000002100 */
[----:B------:R-:W1:Y:S01]  /*0040*/  LDCU.64 UR6, c[0x0][0x390] ;  /* 0x00007200ff0677ac */ /* 0x000e620008000a00 */
[----:B0-----:R-:W-:-:S05]  /*0050*/  IMAD R0, R0, UR4, R3 ;  /* 0x0000000400007c24 */ /* 0x001fca000f8e0203 */
[----:B-1----:R-:W-:Y:S02]  /*0060*/  ISETP.GE.U32.AND P0, PT, R0, UR6, PT ;  /* 0x0000000600007c0c */ /* 0x002fe4000bf06070 */
[----:B------:R-:W-:-:S04]  /*0070*/  SHF.R.S32.HI R3, RZ, 0x1f, R0 ;  /* 0x0000001fff037819 */ /* 0x000fc80000011400 */
[----:B------:R-:W-:-:S13]  /*0080*/  ISETP.GE.U32.AND.EX P0, PT, R3, UR7, PT, P0 ;  /* 0x0000000703007c0c */ /* 0x000fda000bf06100 */
[----:B------:R-:W-:Y:S05]  /*0090*/  @P0 EXIT ;  /* 0x000000000000094d */ /* 0x000fea0003800000 */
[----:B------:R-:W0:Y:S01]  /*00a0*/  LDCU.128 UR8, c[0x0][0x380] ;  /* 0x00007000ff0877ac */ /* 0x000e220008000c00 */
[C---:B------:R-:W-:Y:S01]  /*00b0*/  IMAD.SHL.U32 R2, R0.reuse, 0x4, RZ ;  /* 0x0000000400027824 */ /* 0x040fe200078e00ff */
[----:B------:R-:W-:Y:S01]  /*00c0*/  SHF.L.U64.HI R0, R0, 0x2, R3 ;  /* 0x0000000200007819 */ /* 0x000fe20000010203 */
[----:B------:R-:W1:Y:S03]  /*00d0*/  LDCU.64 UR4, c[0x0][0x358] ;  /* 0x00006b00ff0477ac */ /* 0x000e660008000a00 */
[C---:B0-----:R-:W-:Y:S02]  /*00e0*/  IADD3 R4, P1, PT, R2.reuse, UR10, RZ ;  /* 0x0000000a02047c10 */ /* 0x041fe4000ff3e0ff */
[----:B------:R-:W-:Y:S02]  /*00f0*/  IADD3 R2, P0, PT, R2, UR8, RZ ;  /* 0x0000000802027c10 */ /* 0x000fe4000ff1e0ff */
[----:B------:R-:W-:-:S02]  /*0100*/  IADD3.X R5, PT, PT, R0, UR11, RZ, P1, !PT ;  /* 0x0000000b00057c10 */ /* 0x000fc40008ffe4ff */
[----:B------:R-:W-:-:S04]  /*0110*/  IADD3.X R3, PT, PT, R0, UR9, RZ, P0, !PT ;  /* 0x0000000900037c10 */ /* 0x000fc800087fe4ff */
[----:B-1----:R-:W2:Y:S04]  /*0120*/  LDG.E R5, desc[UR4][R4.64] ;  /* 0x0000000404057981 */ /* 0x002ea8000c1e1900 */
[----:B------:R-:W2:Y:S02]  /*0130*/  LDG.E R0, desc[UR4][R2.64] ;  /* 0x0000000402007981 */ /* 0x000ea4000c1e1900 */
[----:B--2---:R-:W-:-:S05]  /*0140*/  FADD R7, R0, R5 ;  /* 0x0000000500077221 */ /* 0x004fca0000000000 */
[----:B------:R-:W-:Y:S01]  /*0150*/  STG.E desc[UR4][R2.64], R7 ;  /* 0x0000000702007986 */ /* 0x000fe2000c101904 */
[----:B------:R-:W-:Y:S05]  /*0160*/  EXIT ;  /* 0x000000000000794d */ /* 0x000fea0003800000 */
.L_x_0:
[----:B------:R-:W-:-:S00]  /*0170*/  BRA `(.L_x_0) ;  /* 0xfffffffc00fc7947 */ /* 0x000fc0000383ffff */
[----:B------:R-:W-:-:S00]  /*0180*/  NOP ;  /* 0x0000000000007918 */ /* 0x000fc00000000000 */
[----:B------:R-:W-:-:S00]  /*0190*/  NOP ;  /* 0x0000000000007918 */ /* 0x000fc00000000000 */
[----:B------:R-:W-:-:S00]  /*01a0*/  NOP ;  /* 0x0000000000007918 */ /* 0x000fc00000000000 */
[----:B------:R-:W-:-:S00]  /*01b0*/  NOP ;  /* 0x0000000000007918 */ /* 0x000fc00000000000 */
[----:B------:R-:W-:-:S00]  /*01c0*/  NOP ;  /* 0x0000000000007918 */ /* 0x000fc00000000000 */
[----:B------:R-:W-:-:S00]  /*01d0*/  NOP ;  /* 0x0000000000007918 */ /* 0x000fc00000000000 */
[----:B------:R-:W-:-:S00]  /*01e0*/  NOP ;  /* 0x0000000000007918 */ /* 0x000fc00000000000 */
[----:B------:R-:W-:-:S00]  /*01f0*/  NOP ;  /* 0x0000000000007918 */ /* 0x000fc00000000000 */
.L_x_23:


//--------------------- .text._Z14elementWiseSubPfm --------------------------
	.section	.text._Z14elementWiseSubPfm,"ax",@progbits
	.align	128
        .global         _Z14elementWiseSubPfm
        .type           _Z14elementWiseSubPfm,@function
        .size           _Z14elementWiseSubPfm,(.L_x_24 - _Z14elementWiseSubPfm)
        .other          _Z14elementWiseSubPfm,@"STO_CUDA_ENTRY STV_DEFAULT"
_Z14elementWiseSubPfm:
.text._Z14elementWiseSubPfm:
        /* <DEDUP_REMOVED lines=10> */
[----:B------:R-:W0:Y:S01]  /*00a0*/  LDCU.64 UR6, c[0x0][0x380] ;  /* 0x00007000ff0677ac */ /* 0x000e220008000a00 */
[----:B------:R-:W1:Y:S01]  /*00b0*/  LDCU.64 UR4, c[0x0][0x358] ;  /* 0x00006b00ff0477ac */ /* 0x000e620008000a00 */
[----:B0-----:R-:W-:-:S04]  /*00c0*/  LEA R2, P0, R0, UR6, 0x2 ;  /* 0x0000000600027c11 */ /* 0x001fc8000f8010ff */
[----:B------:R-:W-:-:S05]  /*00d0*/  LEA.HI.X R3, R0, UR7, R3, 0x2, P0 ;  /* 0x0000000700037c11 */ /* 0x000fca00080f1403 */
[----:B-1----:R-:W2:Y:S02]  /*00e0*/  LDG.E R0, desc[UR4][R2.64] ;  /* 0x0000000402007981 */ /* 0x002ea4000c1e1900 */
[----:B--2---:R-:W-:-:S05]  /*00f0*/  FADD R5, R0, -1 ;  /* 0xbf80000000057421 */ /* 0x004fca0000000000 */
[----:B------:R-:W-:Y:S01]  /*0100*/  STG.E desc[UR4][R2.64], R5 ;  /* 0x0000000502007986 */ /* 0x000fe2000c101904 */
[----:B------:R-:W-:Y:S05]  /*0110*/  EXIT ;  /* 0x000000000000794d */ /* 0x000fea0003800000 */
.L_x_1:
        /* <DEDUP_REMOVED lines=14> */
.L_x_24:


//--------------------- .text._Z11elementWisePfS_m --------------------------
	.section	.text._Z11elementWisePfS_m,"ax",@progbits
	.align	128
        .global         _Z11elementWisePfS_m
        .type           _Z11elementWisePfS_m,@function
        .size           _Z11elementWisePfS_m,(.L_x_25 - _Z11elementWisePfS_m)
        .other          _Z11elementWisePfS_m,@"STO_CUDA_ENTRY STV_DEFAULT"
_Z11elementWisePfS_m:
.text._Z11elementWisePfS_m:
        /* <DEDUP_REMOVED lines=20> */
[----:B--2---:R-:W-:-:S05]  /*0140*/  FMUL R7, R0, R5 ;  /* 0x0000000500077220 */ /* 0x004fca0000400000 */
[----:B------:R-:W-:Y:S01]  /*0150*/  STG.E desc[UR4][R2.64], R7 ;  /* 0x0000000702007986 */ /* 0x000fe2000c101904 */
[----:B------:R-:W-:Y:S05]  /*0160*/  EXIT ;  /* 0x000000000000794d */ /* 0x000fea0003800000 */
.L_x_2:
        /* <DEDUP_REMOVED lines=9> */
.L_x_25:


//--------------------- .text._Z9process2DPfS_S_S_ii --------------------------
	.section	.text._Z9process2DPfS_S_S_ii,"ax",@progbits
	.align	128
        .global         _Z9process2DPfS_S_S_ii
        .type           _Z9process2DPfS_S_S_ii,@function
        .size           _Z9process2DPfS_S_S_ii,(.L_x_21 - _Z9process2DPfS_S_S_ii)
        .other          _Z9process2DPfS_S_S_ii,@"STO_CUDA_ENTRY STV_DEFAULT"
_Z9process2DPfS_S_S_ii:
.text._Z9process2DPfS_S_S_ii:
[----:B------:R-:W-:Y:S01]  /*0000*/  LDC R1, c[0x0][0x37c] ;  /* 0x0000df00ff017b82 */ /* 0x000fe20000000800 */
[----:B------:R-:W0:Y:S07]  /*0010*/  S2R R5, SR_TID.X ;  /* 0x0000000000057919 */ /* 0x000e2e0000002100 */
[----:B------:R-:W1:Y:S01]  /*0020*/  LDC R3, c[0x0][0x364] ;  /* 0x0000d900ff037b82 */ /* 0x000e620000000800 */
[----:B------:R-:W2:Y:S01]  /*0030*/  LDCU.64 UR6, c[0x0][0x3a0] ;  /* 0x00007400ff0677ac */ /* 0x000ea20008000a00 */
[----:B------:R-:W1:Y:S06]  /*0040*/  S2R R0, SR_TID.Y ;  /* 0x0000000000007919 */ /* 0x000e6c0000002200 */
[----:B------:R-:W0:Y:S08]  /*0050*/  S2UR UR5, SR_CTAID.X ;  /* 0x00000000000579c3 */ /* 0x000e300000002500 */
[----:B------:R-:W0:Y:S08]  /*0060*/  LDC R2, c[0x0][0x360] ;  /* 0x0000d800ff027b82 */ /* 0x000e300000000800 */
[----:B------:R-:W1:Y:S01]  /*0070*/  S2UR UR4, SR_CTAID.Y ;  /* 0x00000000000479c3 */ /* 0x000e620000002600 */
[----:B0-----:R-:W-:-:S05]  /*0080*/  IMAD R2, R2, UR5, R5 ;  /* 0x0000000502027c24 */ /* 0x001fca000f8e0205 */
[----:B--2---:R-:W-:Y:S01]  /*0090*/  ISETP.GE.AND P0, PT, R2, UR7, PT ;  /* 0x0000000702007c0c */ /* 0x004fe2000bf06270 */
[----:B-1----:R-:W-:-:S05]  /*00a0*/  IMAD R3, R3, UR4, R0 ;  /* 0x0000000403037c24 */ /* 0x002fca000f8e0200 */
[----:B------:R-:W-:-:S13]  /*00b0*/  ISETP.GE.OR P0, PT, R3, UR6, P0 ;  /* 0x0000000603007c0c */ /* 0x000fda0008706670 */
[----:B------:R-:W-:Y:S05]  /*00c0*/  @P0 EXIT ;  /* 0x000000000000094d */ /* 0x000fea0003800000 */
[----:B------:R-:W0:Y:S01]  /*00d0*/  LDC.64 R4, c[0x0][0x380] ;  /* 0x0000e000ff047b82 */ /* 0x000e220000000a00 */
[----:B------:R-:W1:Y:S01]  /*00e0*/  LDCU.64 UR4, c[0x0][0x358] ;  /* 0x00006b00ff0477ac */ /* 0x000e620008000a00 */
[----:B------:R-:W-:-:S06]  /*00f0*/  IMAD R2, R3, UR7, R2 ;  /* 0x0000000703027c24 */ /* 0x000fcc000f8e0202 */
[----:B------:R-:W2:Y:S08]  /*0100*/  LDC.64 R8, c[0x0][0x390] ;  /* 0x0000e400ff087b82 */ /* 0x000eb00000000a00 */
[----:B------:R-:W3:Y:S01]  /*0110*/  LDC.64 R6, c[0x0][0x388] ;  /* 0x0000e200ff067b82 */ /* 0x000ee20000000a00 */
[----:B0-----:R-:W-:-:S06]  /*0120*/  IMAD.WIDE.U32 R4, R3, 0x4, R4 ;  /* 0x0000000403047825 */ /* 0x001fcc00078e0004 */
[----:B-1----:R-:W4:Y:S01]  /*0130*/  LDG.E R4, desc[UR4][R4.64] ;  /* 0x0000000404047981 */ /* 0x002f22000c1e1900 */
[----:B--2---:R-:W-:-:S06]  /*0140*/  IMAD.WIDE R8, R2, 0x4, R8 ;  /* 0x0000000402087825 */ /* 0x004fcc00078e0208 */
[----:B------:R-:W4:Y:S01]  /*0150*/  LDG.E R9, desc[UR4][R8.64] ;  /* 0x0000000408097981 */ /* 0x000f22000c1e1900 */
[----:B---3--:R-:W-:-:S06]  /*0160*/  IMAD.WIDE R6, R2, 0x4, R6 ;  /* 0x0000000402067825 */ /* 0x008fcc00078e0206 */
[----:B------:R-:W2:Y:S01]  /*0170*/  LDG.E R7, desc[UR4][R6.64] ;  /* 0x0000000406077981 */ /* 0x000ea2000c1e1900 */
[----:B------:R-:W-:Y:S01]  /*0180*/  BSSY.RECONVERGENT B0, `(.L_x_3) ;  /* 0x000000e000007945 */ /* 0x000fe20003800200 */
[----:B----4-:R-:W-:-:S04]  /*0190*/  FFMA R3, R4, R9, 1 ;  /* 0x3f80000004037423 */ /* 0x010fc80000000009 */
[----:B------:R-:W0:Y:S01]  /*01a0*/  MUFU.RCP R10, R3 ;  /* 0x00000003000a7308 */ /* 0x000e220000001000 */
[----:B--2---:R-:W-:-:S07]  /*01b0*/  FADD R0, R4, R7 ;  /* 0x0000000704007221 */ /* 0x004fce0000000000 */
[----:B------:R-:W1:Y:S01]  /*01c0*/  FCHK P0, R0, R3 ;  /* 0x0000000300007302 */ /* 0x000e620000000000 */
[----:B0-----:R-:W-:-:S04]  /*01d0*/  FFMA R11, -R3, R10, 1 ;  /* 0x3f800000030b7423 */ /* 0x001fc8000000010a */
[----:B------:R-:W-:-:S04]  /*01e0*/  FFMA R11, R10, R11, R10 ;  /* 0x0000000b0a0b7223 */ /* 0x000fc8000000000a */
[----:B------:R-:W-:-:S04]  /*01f0*/  FFMA R10, R0, R11, RZ ;  /* 0x0000000b000a7223 */ /* 0x000fc800000000ff */
[----:B------:R-:W-:-:S04]  /*0200*/  FFMA R4, -R3, R10, R0 ;  /* 0x0000000a03047223 */ /* 0x000fc80000000100 */
[----:B------:R-:W-:Y:S01]  /*0210*/  FFMA R11, R11, R4, R10 ;  /* 0x000000040b0b7223 */ /* 0x000fe2000000000a */
[----:B-1----:R-:W-:Y:S06]  /*0220*/  @!P0 BRA `(.L_x_4) ;  /* 0x00000000000c8947 */ /* 0x002fec0003800000 */
[----:B------:R-:W-:-:S07]  /*0230*/  MOV R4, 0x250 ;  /* 0x0000025000047802 */ /* 0x000fce0000000f00 */
[----:B------:R-:W-:Y:S05]  /*0240*/  CALL.REL.NOINC `($__internal_0_$__cuda_sm3x_div_rn_noftz_f32_slowpath) ;  /* 0x0000000000187944 */ /* 0x000fea0003c00000 */
[----:B------:R-:W-:-:S07]  /*0250*/  IMAD.MOV.U32 R11, RZ, RZ, R0 ;  /* 0x000000ffff0b7224 */ /* 0x000fce00078e0000 */
.L_x_4:
[----:B------:R-:W-:Y:S05]  /*0260*/  BSYNC.RECONVERGENT B0 ;  /* 0x0000000000007941 */ /* 0x000fea0003800200 */
.L_x_3:
[----:B------:R-:W0:Y:S02]  /*0270*/  LDC.64 R4, c[0x0][0x398] ;  /* 0x0000e600ff047b82 */ /* 0x000e240000000a00 */
[----:B0-----:R-:W-:-:S05]  /*0280*/  IMAD.WIDE R2, R2, 0x4, R4 ;  /* 0x0000000402027825 */ /* 0x001fca00078e0204 */
[----:B------:R-:W-:Y:S01]  /*0290*/  STG.E desc[UR4][R2.64], R11 ;  /* 0x0000000b02007986 */ /* 0x000fe2000c101904 */
[----:B------:R-:W-:Y:S05]  /*02a0*/  EXIT ;  /* 0x000000000000794d */ /* 0x000fea0003800000 */
        .weak           $__internal_0_$__cuda_sm3x_div_rn_noftz_f32_slowpath
        .type           $__internal_0_$__cuda_sm3x_div_rn_noftz_f32_slowpath,@function
        .size           $__internal_0_$__cuda_sm3x_div_rn_noftz_f32_slowpath,(.L_x_21 - $__internal_0_$__cuda_sm3x_div_rn_noftz_f32_slowpath)
$__internal_0_$__cuda_sm3x_div_rn_noftz_f32_slowpath:
[--C-:B------:R-:W-:Y:S01]  /*02b0*/  SHF.R.U32.HI R6, RZ, 0x17, R3.reuse ;  /* 0x00000017ff067819 */ /* 0x100fe20000011603 */
[----:B------:R-:W-:Y:S01]  /*02c0*/  BSSY.RECONVERGENT B1, `(.L_x_5) ;  /* 0x0000064000017945 */ /* 0x000fe20003800200 */
[--C-:B------:R-:W-:Y:S01]  /*02d0*/  SHF.R.U32.HI R5, RZ, 0x17, R0.reuse ;  /* 0x00000017ff057819 */ /* 0x100fe20000011600 */
[----:B------:R-:W-:Y:S01]  /*02e0*/  IMAD.MOV.U32 R7, RZ, RZ, R0 ;  /* 0x000000ffff077224 */ /* 0x000fe200078e0000 */
[----:B------:R-:W-:Y:S01]  /*02f0*/  LOP3.LUT R6, R6, 0xff, RZ, 0xc0, !PT ;  /* 0x000000ff06067812 */ /* 0x000fe200078ec0ff */
[----:B------:R-:W-:Y:S01]  /*0300*/  IMAD.MOV.U32 R8, RZ, RZ, R3 ;  /* 0x000000ffff087224 */ /* 0x000fe200078e0003 */
[----:B------:R-:W-:-:S03]  /*0310*/  LOP3.LUT R5, R5, 0xff, RZ, 0xc0, !PT ;  /* 0x000000ff05057812 */ /* 0x000fc600078ec0ff */
[----:B------:R-:W-:Y:S02]  /*0320*/  VIADD R11, R6, 0xffffffff ;  /* 0xffffffff060b7836 */ /* 0x000fe40000000000 */
[----:B------:R-:W-:-:S03]  /*0330*/  VIADD R10, R5, 0xffffffff ;  /* 0xffffffff050a7836 */ /* 0x000fc60000000000 */
[----:B------:R-:W-:-:S04]  /*0340*/  ISETP.GT.U32.AND P0, PT, R11, 0xfd, PT ;  /* 0x000000fd0b00780c */ /* 0x000fc80003f04070 */
[----:B------:R-:W-:-:S13]  /*0350*/  ISETP.GT.U32.OR P0, PT, R10, 0xfd, P0 ;  /* 0x000000fd0a00780c */ /* 0x000fda0000704470 */
[----:B------:R-:W-:Y:S01]  /*0360*/  @!P0 IMAD.MOV.U32 R9, RZ, RZ, RZ ;  /* 0x000000ffff098224 */ /* 0x000fe200078e00ff */
[----:B------:R-:W-:Y:S06]  /*0370*/  @!P0 BRA `(.L_x_6) ;  /* 0x00000000005c8947 */ /* 0x000fec0003800000 */
[----:B------:R-:W-:Y:S02]  /*0380*/  FSETP.GTU.FTZ.AND P0, PT, |R0|, +INF , PT ;  /* 0x7f8000000000780b */ /* 0x000fe40003f1c200 */
[----:B------:R-:W-:-:S04]  /*0390*/  FSETP.GTU.FTZ.AND P1, PT, |R3|, +INF , PT ;  /* 0x7f8000000300780b */ /* 0x000fc80003f3c200 */
[----:B------:R-:W-:-:S13]  /*03a0*/  PLOP3.LUT P0, PT, P0, P1, PT, 0xf8, 0x8f ;  /* 0x00000000008f781c */ /* 0x000fda0000703f70 */
[----:B------:R-:W-:Y:S05]  /*03b0*/  @P0 BRA `(.L_x_7) ;  /* 0x00000004004c0947 */ /* 0x000fea0003800000 */
[----:B------:R-:W-:-:S13]  /*03c0*/  LOP3.LUT P0, RZ, R8, 0x7fffffff, R7, 0xc8, !PT ;  /* 0x7fffffff08ff7812 */ /* 0x000fda000780c807 */
[----:B------:R-:W-:Y:S05]  /*03d0*/  @!P0 BRA `(.L_x_8) ;  /* 0x00000004003c8947 */ /* 0x000fea0003800000 */
[C---:B------:R-:W-:Y:S02]  /*03e0*/  FSETP.NEU.FTZ.AND P2, PT, |R0|.reuse, +INF , PT ;  /* 0x7f8000000000780b */ /* 0x040fe40003f5d200 */
[----:B------:R-:W-:Y:S02]  /*03f0*/  FSETP.NEU.FTZ.AND P1, PT, |R3|, +INF , PT ;  /* 0x7f8000000300780b */ /* 0x000fe40003f3d200 */
[----:B------:R-:W-:-:S11]  /*0400*/  FSETP.NEU.FTZ.AND P0, PT, |R0|, +INF , PT ;  /* 0x7f8000000000780b */ /* 0x000fd60003f1d200 */
[----:B------:R-:W-:Y:S05]  /*0410*/  @!P1 BRA !P2, `(.L_x_8) ;  /* 0x00000004002c9947 */ /* 0x000fea0005000000 */
[----:B------:R-:W-:-:S04]  /*0420*/  LOP3.LUT P2, RZ, R7, 0x7fffffff, RZ, 0xc0, !PT ;  /* 0x7fffffff07ff7812 */ /* 0x000fc8000784c0ff */
[----:B------:R-:W-:-:S13]  /*0430*/  PLOP3.LUT P1, PT, P1, P2, PT, 0x2f, 0xf2 ;  /* 0x0000000000f2781c */ /* 0x000fda0000f24577 */
[----:B------:R-:W-:Y:S05]  /*0440*/  @P1 BRA `(.L_x_9) ;  /* 0x0000000400181947 */ /* 0x000fea0003800000 */
[----:B------:R-:W-:-:S04]  /*0450*/  LOP3.LUT P1, RZ, R8, 0x7fffffff, RZ, 0xc0, !PT ;  /* 0x7fffffff08ff7812 */ /* 0x000fc8000782c0ff */
[----:B------:R-:W-:-:S13]  /*0460*/  PLOP3.LUT P0, PT, P0, P1, PT, 0x2f, 0xf2 ;  /* 0x0000000000f2781c */ /* 0x000fda0000702577 */
[----:B------:R-:W-:Y:S05]  /*0470*/  @P0 BRA `(.L_x_10) ;  /* 0x0000000400000947 */ /* 0x000fea0003800000 */
[----:B------:R-:W-:Y:S02]  /*0480*/  ISETP.GE.AND P0, PT, R10, RZ, PT ;  /* 0x000000ff0a00720c */ /* 0x000fe40003f06270 */
[----:B------:R-:W-:-:S11]  /*0490*/  ISETP.GE.AND P1, PT, R11, RZ, PT ;  /* 0x000000ff0b00720c */ /* 0x000fd60003f26270 */
[----:B------:R-:W-:Y:S02]  /*04a0*/  @P0 IMAD.MOV.U32 R9, RZ, RZ, RZ ;  /* 0x000000ffff090224 */ /* 0x000fe400078e00ff */
[----:B------:R-:W-:Y:S01]  /*04b0*/  @!P0 FFMA R7, R0, 1.84467440737095516160e+19, RZ ;  /* 0x5f80000000078823 */ /* 0x000fe200000000ff */
[----:B------:R-:W-:Y:S02]  /*04c0*/  @!P0 IMAD.MOV.U32 R9, RZ, RZ, -0x40 ;  /* 0xffffffc0ff098424 */ /* 0x000fe400078e00ff */
[----:B------:R-:W-:Y:S02]  /*04d0*/  @!P1 FFMA R8, R3, 1.84467440737095516160e+19, RZ ;  /* 0x5f80000003089823 */ /* 0x000fe400000000ff */
[----:B------:R-:W-:-:S07]  /*04e0*/  @!P1 VIADD R9, R9, 0x40 ;  /* 0x0000004009099836 */ /* 0x000fce0000000000 */
.L_x_6:
[----:B------:R-:W-:Y:S01]  /*04f0*/  LEA R3, R6, 0xc0800000, 0x17 ;  /* 0xc080000006037811 */ /* 0x000fe200078eb8ff */
[----:B------:R-:W-:Y:S01]  /*0500*/  VIADD R5, R5, 0xffffff81 ;  /* 0xffffff8105057836 */ /* 0x000fe20000000000 */
[----:B------:R-:W-:Y:S03]  /*0510*/  BSSY.RECONVERGENT B2, `(.L_x_11) ;  /* 0x0000035000027945 */ /* 0x000fe60003800200 */
[----:B------:R-:W-:Y:S01]  /*0520*/  IMAD.IADD R3, R8, 0x1, -R3 ;  /* 0x0000000108037824 */ /* 0x000fe200078e0a03 */
[C---:B------:R-:W-:Y:S01]  /*0530*/  IADD3 R6, PT, PT, R5.reuse, 0x7f, -R6 ;  /* 0x0000007f05067810 */ /* 0x040fe20007ffe806 */
[----:B------:R-:W-:Y:S02]  /*0540*/  IMAD R0, R5, -0x800000, R7 ;  /* 0xff80000005007824 */ /* 0x000fe400078e0207 */
[----:B------:R-:W0:Y:S01]  /*0550*/  MUFU.RCP R8, R3 ;  /* 0x0000000300087308 */ /* 0x000e220000001000 */
[----:B------:R-:W-:Y:S01]  /*0560*/  FADD.FTZ R11, -R3, -RZ ;  /* 0x800000ff030b7221 */ /* 0x000fe20000010100 */
[----:B------:R-:W-:-:S03]  /*0570*/  IMAD.IADD R6, R6, 0x1, R9 ;  /* 0x0000000106067824 */ /* 0x000fc600078e0209 */
[----:B0-----:R-:W-:-:S04]  /*0580*/  FFMA R13, R8, R11, 1 ;  /* 0x3f800000080d7423 */ /* 0x001fc8000000000b */
[----:B------:R-:W-:-:S04]  /*0590*/  FFMA R10, R8, R13, R8 ;  /* 0x0000000d080a7223 */ /* 0x000fc80000000008 */
[----:B------:R-:W-:-:S04]  /*05a0*/  FFMA R7, R0, R10, RZ ;  /* 0x0000000a00077223 */ /* 0x000fc800000000ff */
[----:B------:R-:W-:-:S04]  /*05b0*/  FFMA R8, R11, R7, R0 ;  /* 0x000000070b087223 */ /* 0x000fc80000000000 */
[----:B------:R-:W-:-:S04]  /*05c0*/  FFMA R7, R10, R8, R7 ;  /* 0x000000080a077223 */ /* 0x000fc80000000007 */
[----:B------:R-:W-:-:S04]  /*05d0*/  FFMA R8, R11, R7, R0 ;  /* 0x000000070b087223 */ /* 0x000fc80000000000 */
[----:B------:R-:W-:-:S05]  /*05e0*/  FFMA R0, R10, R8, R7 ;  /* 0x000000080a007223 */ /* 0x000fca0000000007 */
[----:B------:R-:W-:-:S04]  /*05f0*/  SHF.R.U32.HI R3, RZ, 0x17, R0 ;  /* 0x00000017ff037819 */ /* 0x000fc80000011600 */
[----:B------:R-:W-:-:S05]  /*0600*/  LOP3.LUT R3, R3, 0xff, RZ, 0xc0, !PT ;  /* 0x000000ff03037812 */ /* 0x000fca00078ec0ff */
[----:B------:R-:W-:-:S04]  /*0610*/  IMAD.IADD R9, R3, 0x1, R6 ;  /* 0x0000000103097824 */ /* 0x000fc800078e0206 */
[----:B------:R-:W-:-:S05]  /*0620*/  VIADD R3, R9, 0xffffffff ;  /* 0xffffffff09037836 */ /* 0x000fca0000000000 */
[----:B------:R-:W-:-:S13]  /*0630*/  ISETP.GE.U32.AND P0, PT, R3, 0xfe, PT ;  /* 0x000000fe0300780c */ /* 0x000fda0003f06070 */
[----:B------:R-:W-:Y:S05]  /*0640*/  @!P0 BRA `(.L_x_12) ;  /* 0x0000000000808947 */ /* 0x000fea0003800000 */
[----:B------:R-:W-:-:S13]  /*0650*/  ISETP.GT.AND P0, PT, R9, 0xfe, PT ;  /* 0x000000fe0900780c */ /* 0x000fda0003f04270 */
[----:B------:R-:W-:Y:S05]  /*0660*/  @P0 BRA `(.L_x_13) ;  /* 0x00000000006c0947 */ /* 0x000fea0003800000 */
[----:B------:R-:W-:-:S13]  /*0670*/  ISETP.GE.AND P0, PT, R9, 0x1, PT ;  /* 0x000000010900780c */ /* 0x000fda0003f06270 */
[----:B------:R-:W-:Y:S05]  /*0680*/  @P0 BRA `(.L_x_14) ;  /* 0x0000000000740947 */ /* 0x000fea0003800000 */
[----:B------:R-:W-:Y:S02]  /*0690*/  ISETP.GE.AND P0, PT, R9, -0x18, PT ;  /* 0xffffffe80900780c */ /* 0x000fe40003f06270 */
[----:B------:R-:W-:-:S11]  /*06a0*/  LOP3.LUT R0, R0, 0x80000000, RZ, 0xc0, !PT ;  /* 0x8000000000007812 */ /* 0x000fd600078ec0ff */
[----:B------:R-:W-:Y:S05]  /*06b0*/  @!P0 BRA `(.L_x_14) ;  /* 0x0000000000688947 */ /* 0x000fea0003800000 */
[CCC-:B------:R-:W-:Y:S01]  /*06c0*/  FFMA.RZ R3, R10.reuse, R8.reuse, R7.reuse ;  /* 0x000000080a037223 */ /* 0x1c0fe2000000c007 */
[CCC-:B------:R-:W-:Y:S01]  /*06d0*/  FFMA.RM R6, R10.reuse, R8.reuse, R7.reuse ;  /* 0x000000080a067223 */ /* 0x1c0fe20000004007 */
[C---:B------:R-:W-:Y:S02]  /*06e0*/  ISETP.NE.AND P2, PT, R9.reuse, RZ, PT ;  /* 0x000000ff0900720c */ /* 0x040fe40003f45270 */
[----:B------:R-:W-:Y:S02]  /*06f0*/  ISETP.NE.AND P1, PT, R9, RZ, PT ;  /* 0x000000ff0900720c */ /* 0x000fe40003f25270 */
[----:B------:R-:W-:Y:S01]  /*0700*/  LOP3.LUT R5, R3, 0x7fffff, RZ, 0xc0, !PT ;  /* 0x007fffff03057812 */ /* 0x000fe200078ec0ff */
[----:B------:R-:W-:Y:S01]  /*0710*/  FFMA.RP R3, R10, R8, R7 ;  /* 0x000000080a037223 */ /* 0x000fe20000008007 */
[----:B------:R-:W-:Y:S02]  /*0720*/  VIADD R8, R9, 0x20 ;  /* 0x0000002009087836 */ /* 0x000fe40000000000 */
[----:B------:R-:W-:Y:S01]  /*0730*/  LOP3.LUT R5, R5, 0x800000, RZ, 0xfc, !PT ;  /* 0x0080000005057812 */ /* 0x000fe200078efcff */
[----:B------:R-:W-:Y:S01]  /*0740*/  IMAD.MOV R7, RZ, RZ, -R9 ;  /* 0x000000ffff077224 */ /* 0x000fe200078e0a09 */
[----:B------:R-:W-:-:S02]  /*0750*/  FSETP.NEU.FTZ.AND P0, PT, R3, R6, PT ;  /* 0x000000060300720b */ /* 0x000fc40003f1d000 */
[----:B------:R-:W-:Y:S02]  /*0760*/  SHF.L.U32 R8, R5, R8, RZ ;  /* 0x0000000805087219 */ /* 0x000fe400000006ff */
[----:B------:R-:W-:Y:S02]  /*0770*/  SEL R6, R7, RZ, P2 ;  /* 0x000000ff07067207 */ /* 0x000fe40001000000 */
[----:B------:R-:W-:Y:S02]  /*0780*/  ISETP.NE.AND P1, PT, R8, RZ, P1 ;  /* 0x000000ff0800720c */ /* 0x000fe40000f25270 */
[----:B------:R-:W-:Y:S02]  /*0790*/  SHF.R.U32.HI R6, RZ, R6, R5 ;  /* 0x00000006ff067219 */ /* 0x000fe40000011605 */
[----:B------:R-:W-:Y:S02]  /*07a0*/  PLOP3.LUT P0, PT, P0, P1, PT, 0xf8, 0x8f ;  /* 0x00000000008f781c */ /* 0x000fe40000703f70 */
[----:B------:R-:W-:-:S02]  /*07b0*/  SHF.R.U32.HI R8, RZ, 0x1, R6 ;  /* 0x00000001ff087819 */ /* 0x000fc40000011606 */
[----:B------:R-:W-:-:S04]  /*07c0*/  SEL R3, RZ, 0x1, !P0 ;  /* 0x00000001ff037807 */ /* 0x000fc80004000000 */
[----:B------:R-:W-:-:S04]  /*07d0*/  LOP3.LUT R3, R3, 0x1, R8, 0xf8, !PT ;  /* 0x0000000103037812 */ /* 0x000fc800078ef808 */
[----:B------:R-:W-:-:S05]  /*07e0*/  LOP3.LUT R3, R3, R6, RZ, 0xc0, !PT ;  /* 0x0000000603037212 */ /* 0x000fca00078ec0ff */
[----:B------:R-:W-:-:S05]  /*07f0*/  IMAD.IADD R3, R8, 0x1, R3 ;  /* 0x0000000108037824 */ /* 0x000fca00078e0203 */
[----:B------:R-:W-:Y:S01]  /*0800*/  LOP3.LUT R0, R3, R0, RZ, 0xfc, !PT ;  /* 0x0000000003007212 */ /* 0x000fe200078efcff */
[----:B------:R-:W-:Y:S06]  /*0810*/  BRA `(.L_x_14) ;  /* 0x0000000000107947 */ /* 0x000fec0003800000 */
.L_x_13:
[----:B------:R-:W-:-:S04]  /*0820*/  LOP3.LUT R0, R0, 0x80000000, RZ, 0xc0, !PT ;  /* 0x8000000000007812 */ /* 0x000fc800078ec0ff */
[----:B------:R-:W-:Y:S01]  /*0830*/  LOP3.LUT R0, R0, 0x7f800000, RZ, 0xfc, !PT ;  /* 0x7f80000000007812 */ /* 0x000fe200078efcff */
[----:B------:R-:W-:Y:S06]  /*0840*/  BRA `(.L_x_14) ;  /* 0x0000000000047947 */ /* 0x000fec0003800000 */
.L_x_12:
[----:B------:R-:W-:-:S07]  /*0850*/  IMAD R0, R6, 0x800000, R0 ;  /* 0x0080000006007824 */ /* 0x000fce00078e0200 */
.L_x_14:
[----:B------:R-:W-:Y:S05]  /*0860*/  BSYNC.RECONVERGENT B2 ;  /* 0x0000000000027941 */ /* 0x000fea0003800200 */
.L_x_11:
[----:B------:R-:W-:Y:S05]  /*0870*/  BRA `(.L_x_15) ;  /* 0x0000000000207947 */ /* 0x000fea0003800000 */
.L_x_10:
[----:B------:R-:W-:-:S04]  /*0880*/  LOP3.LUT R0, R8, 0x80000000, R7, 0x48, !PT ;  /* 0x8000000008007812 */ /* 0x000fc800078e4807 */
[----:B------:R-:W-:Y:S01]  /*0890*/  LOP3.LUT R0, R0, 0x7f800000, RZ, 0xfc, !PT ;  /* 0x7f80000000007812 */ /* 0x000fe200078efcff */
[----:B------:R-:W-:Y:S06]  /*08a0*/  BRA `(.L_x_15) ;  /* 0x0000000000147947 */ /* 0x000fec0003800000 */
.L_x_9:
[----:B------:R-:W-:Y:S01]  /*08b0*/  LOP3.LUT R0, R8, 0x80000000, R7, 0x48, !PT ;  /* 0x8000000008007812 */ /* 0x000fe200078e4807 */
[----:B------:R-:W-:Y:S06]  /*08c0*/  BRA `(.L_x_15) ;  /* 0x00000000000c7947 */ /* 0x000fec0003800000 */
.L_x_8:
[----:B------:R-:W0:Y:S01]  /*08d0*/  MUFU.RSQ R0, -QNAN ;  /* 0xffc0000000007908 */ /* 0x000e220000001400 */
[----:B------:R-:W-:Y:S05]  /*08e0*/  BRA `(.L_x_15) ;  /* 0x0000000000047947 */ /* 0x000fea0003800000 */
.L_x_7:
[----:B------:R-:W-:-:S07]  /*08f0*/  FADD.FTZ R0, R0, R3 ;  /* 0x0000000300007221 */ /* 0x000fce0000010000 */
.L_x_15:
[----:B------:R-:W-:Y:S05]  /*0900*/  BSYNC.RECONVERGENT B1 ;  /* 0x0000000000017941 */ /* 0x000fea0003800200 */
.L_x_5:
[----:B------:R-:W-:-:S04]  /*0910*/  IMAD.MOV.U32 R5, RZ, RZ, 0x0 ;  /* 0x00000000ff057424 */ /* 0x000fc800078e00ff */
[----:B0-----:R-:W-:Y:S05]  /*0920*/  RET.REL.NODEC R4 `(_Z9process2DPfS_S_S_ii) ;  /* 0xfffffff404b47950 */ /* 0x001fea0003c3ffff */
.L_x_16:
        /* <DEDUP_REMOVED lines=13> */
.L_x_21:


//--------------------- .text._Z6expGPUPfS_S_mm   --------------------------
	.section	.text._Z6expGPUPfS_S_mm,"ax",@progbits
	.align	128
        .global         _Z6expGPUPfS_S_mm
        .type           _Z6expGPUPfS_S_mm,@function
        .size           _Z6expGPUPfS_S_mm,(.L_x_22 - _Z6expGPUPfS_S_mm)
        .other          _Z6expGPUPfS_S_mm,@"STO_CUDA_ENTRY STV_DEFAULT"
_Z6expGPUPfS_S_mm:
.text._Z6expGPUPfS_S_mm:
        /* <DEDUP_REMOVED lines=11> */
[C---:B------:R-:W-:Y:S01]  /*00b0*/  IMAD.SHL.U32 R0, R5.reuse, 0x4, RZ ;  /* 0x0000000405007824 */ /* 0x040fe200078e00ff */
[----:B------:R-:W-:Y:S01]  /*00c0*/  SHF.L.U64.HI R7, R5, 0x2, R6 ;  /* 0x0000000205077819 */ /* 0x000fe20000010206 */
[----:B------:R-:W1:Y:S03]  /*00d0*/  LDCU.64 UR4, c[0x0][0x358] ;  /* 0x00006b00ff0477ac */ /* 0x000e660008000a00 */
[----:B0-----:R-:W-:Y:S01]  /*00e0*/  IADD3 R2, P0, PT, R0, UR6, RZ ;  /* 0x0000000600027c10 */ /* 0x001fe2000ff1e0ff */
[----:B------:R-:W0:Y:S03]  /*00f0*/  LDCU UR6, c[0x0][0x3a4] ;  /* 0x00007480ff0677ac */ /* 0x000e260008000800 */
[----:B------:R-:W-:-:S05]  /*0100*/  IADD3.X R3, PT, PT, R7, UR7, RZ, P0, !PT ;  /* 0x0000000707037c10 */ /* 0x000fca00087fe4ff */
[----:B-1----:R1:W5:Y:S01]  /*0110*/  LDG.E R4, desc[UR4][R2.64] ;  /* 0x0000000402047981 */ /* 0x002362000c1e1900 */
[----:B------:R-:W-:Y:S01]  /*0120*/  BSSY.RECONVERGENT B0, `(.L_x_17) ;  /* 0x000001b000007945 */ /* 0x000fe20003800200 */
[----:B0-----:R-:W-:-:S04]  /*0130*/  LOP3.LUT R8, R6, UR6, RZ, 0xfc, !PT ;  /* 0x0000000606087c12 */ /* 0x001fc8000f8efcff */
[----:B------:R-:W-:-:S13]  /*0140*/  ISETP.NE.U32.AND P0, PT, R8, RZ, PT ;  /* 0x000000ff0800720c */ /* 0x000fda0003f05070 */
[----:B-1----:R-:W-:Y:S05]  /*0150*/  @P0 BRA `(.L_x_18) ;  /* 0x0000000000540947 */ /* 0x002fea0003800000 */
[----:B------:R-:W0:Y:S02]  /*0160*/  LDCU UR6, c[0x0][0x3a0] ;  /* 0x00007400ff0677ac */ /* 0x000e240008000800 */
[----:B0-----:R-:W0:Y:S01]  /*0170*/  I2F.U32.RP R6, UR6 ;  /* 0x0000000600067d06 */ /* 0x001e220008209000 */
[----:B------:R-:W-:-:S07]  /*0180*/  ISETP.NE.U32.AND P1, PT, RZ, UR6, PT ;  /* 0x00000006ff007c0c */ /* 0x000fce000bf25070 */
[----:B0-----:R-:W0:Y:S02]  /*0190*/  MUFU.RCP R6, R6 ;  /* 0x0000000600067308 */ /* 0x001e240000001000 */
[----:B0-----:R-:W-:-:S06]  /*01a0*/  VIADD R2, R6, 0xffffffe ;  /* 0x0ffffffe06027836 */ /* 0x001fcc0000000000 */
[----:B------:R0:W1:Y:S02]  /*01b0*/  F2I.FTZ.U32.TRUNC.NTZ R3, R2 ;  /* 0x0000000200037305 */ /* 0x000064000021f000 */
[----:B0-----:R-:W-:Y:S01]  /*01c0*/  IMAD.MOV.U32 R2, RZ, RZ, RZ ;  /* 0x000000ffff027224 */ /* 0x001fe200078e00ff */
[----:B-1----:R-:W-:-:S05]  /*01d0*/  IADD3 R9, PT, PT, RZ, -R3, RZ ;  /* 0x80000003ff097210 */ /* 0x002fca0007ffe0ff */
[----:B------:R-:W-:-:S04]  /*01e0*/  IMAD R9, R9, UR6, RZ ;  /* 0x0000000609097c24 */ /* 0x000fc8000f8e02ff */
[----:B------:R-:W-:-:S04]  /*01f0*/  IMAD.HI.U32 R8, R3, R9, R2 ;  /* 0x0000000903087227 */ /* 0x000fc800078e0002 */
[----:B------:R-:W-:Y:S02]  /*0200*/  HFMA2 R3, -RZ, RZ, 0, 0 ;  /* 0x00000000ff037431 */ /* 0x000fe400000001ff */
[----:B------:R-:W-:-:S05]  /*0210*/  IMAD.HI.U32 R8, R8, R5, RZ ;  /* 0x0000000508087227 */ /* 0x000fca00078e00ff */
[----:B------:R-:W-:-:S05]  /*0220*/  IADD3 R8, PT, PT, -R8, RZ, RZ ;  /* 0x000000ff08087210 */ /* 0x000fca0007ffe1ff */
[----:B------:R-:W-:-:S05]  /*0230*/  IMAD R5, R8, UR6, R5 ;  /* 0x0000000608057c24 */ /* 0x000fca000f8e0205 */
[----:B------:R-:W-:-:S13]  /*0240*/  ISETP.GE.U32.AND P0, PT, R5, UR6, PT ;  /* 0x0000000605007c0c */ /* 0x000fda000bf06070 */
[----:B------:R-:W-:-:S05]  /*0250*/  @P0 VIADD R5, R5, -UR6 ;  /* 0x8000000605050c36 */ /* 0x000fca0008000000 */
[----:B------:R-:W-:-:S13]  /*0260*/  ISETP.GE.U32.AND P0, PT, R5, UR6, PT ;  /* 0x0000000605007c0c */ /* 0x000fda000bf06070 */
[----:B------:R-:W-:Y:S02]  /*0270*/  @P0 IADD3 R5, PT, PT, R5, -UR6, RZ ;  /* 0x8000000605050c10 */ /* 0x000fe4000fffe0ff */
[----:B------:R-:W-:-:S05]  /*0280*/  @!P1 LOP3.LUT R5, RZ, UR6, RZ, 0x33, !PT ;  /* 0x00000006ff059c12 */ /* 0x000fca000f8e33ff */
[----:B------:R-:W-:Y:S01]  /*0290*/  IMAD.MOV.U32 R2, RZ, RZ, R5 ;  /* 0x000000ffff027224 */ /* 0x000fe200078e0005 */
[----:B------:R-:W-:Y:S06]  /*02a0*/  BRA `(.L_x_19) ;  /* 0x0000000000087947 */ /* 0x000fec0003800000 */
.L_x_18:
[----:B------:R-:W-:-:S07]  /*02b0*/  MOV R8, 0x2d0 ;  /* 0x000002d000087802 */ /* 0x000fce0000000f00 */
[----:B-----5:R-:W-:Y:S05]  /*02c0*/  CALL.REL.NOINC `($__internal_1_$__cuda_sm20_rem_u64) ;  /* 0x0000000000547944 */ /* 0x020fea0003c00000 */
.L_x_19:
[----:B------:R-:W-:Y:S05]  /*02d0*/  BSYNC.RECONVERGENT B0 ;  /* 0x0000000000007941 */ /* 0x000fea0003800200 */
.L_x_17:
[----:B------:R-:W0:Y:S02]  /*02e0*/  LDCU.64 UR6, c[0x0][0x388] ;  /* 0x00007100ff0677ac */ /* 0x000e240008000a00 */
[----:B0-----:R-:W-:-:S04]  /*02f0*/  LEA R8, P0, R2, UR6, 0x2 ;  /* 0x0000000602087c11 */ /* 0x001fc8000f8010ff */
[----:B------:R-:W-:Y:S01]  /*0300*/  LEA.HI.X R9, R2, UR7, R3, 0x2, P0 ;  /* 0x0000000702097c11 */ /* 0x000fe200080f1403 */
[----:B------:R-:W0:Y:S05]  /*0310*/  LDCU.64 UR6, c[0x0][0x390] ;  /* 0x00007200ff0677ac */ /* 0x000e2a0008000a00 */
[----:B------:R-:W2:Y:S01]  /*0320*/  LDG.E R9, desc[UR4][R8.64] ;  /* 0x0000000408097981 */ /* 0x000ea2000c1e1900 */
[----:B------:R-:W-:Y:S01]  /*0330*/  IMAD.MOV.U32 R3, RZ, RZ, 0x3bbb989d ;  /* 0x3bbb989dff037424 */ /* 0x000fe200078e00ff */
[----:B------:R-:W-:Y:S01]  /*0340*/  MOV R5, 0x437c0000 ;  /* 0x437c000000057802 */ /* 0x000fe20000000f00 */
[----:B--2--5:R-:W-:-:S04]  /*0350*/  FADD R4, -R4, -R9 ;  /* 0x8000000904047221 */ /* 0x024fc80000000100 */
[----:B------:R-:W-:-:S04]  /*0360*/  FFMA.SAT R2, R4, R3, 0.5 ;  /* 0x3f00000004027423 */ /* 0x000fc80000002003 */
[----:B------:R-:W-:Y:S01]  /*0370*/  FFMA.RM R3, R2, R5, 12582913 ;  /* 0x4b40000102037423 */ /* 0x000fe20000004005 */
[----:B0-----:R-:W-:-:S03]  /*0380*/  IADD3 R2, P0, PT, R0, UR6, RZ ;  /* 0x0000000600027c10 */ /* 0x001fc6000ff1e0ff */
[C---:B------:R-:W-:Y:S01]  /*0390*/  FADD R5, R3.reuse, -12583039 ;  /* 0xcb40007f03057421 */ /* 0x040fe20000000000 */
[----:B------:R-:W-:Y:S01]  /*03a0*/  IMAD.SHL.U32 R0, R3, 0x800000, RZ ;  /* 0x0080000003007824 */ /* 0x000fe200078e00ff */
[----:B------:R-:W-:Y:S02]  /*03b0*/  IADD3.X R3, PT, PT, R7, UR7, RZ, P0, !PT ;  /* 0x0000000707037c10 */ /* 0x000fe400087fe4ff */
[----:B------:R-:W-:-:S04]  /*03c0*/  FFMA R5, R4, 1.4426950216293334961, -R5 ;  /* 0x3fb8aa3b04057823 */ /* 0x000fc80000000805 */
[----:B------:R-:W-:-:S06]  /*03d0*/  FFMA R5, R4, 1.925963033500011079e-08, R5 ;  /* 0x32a5706004057823 */ /* 0x000fcc0000000005 */
[----:B------:R-:W0:Y:S02]  /*03e0*/  MUFU.EX2 R5, R5 ;  /* 0x0000000500057308 */ /* 0x000e240000000800 */
[----:B0-----:R-:W-:-:S05]  /*03f0*/  FMUL R7, R0, R5 ;  /* 0x0000000500077220 */ /* 0x001fca0000400000 */
[----:B------:R-:W-:Y:S01]  /*0400*/  STG.E desc[UR4][R2.64], R7 ;  /* 0x0000000702007986 */ /* 0x000fe2000c101904 */
[----:B------:R-:W-:Y:S05]  /*0410*/  EXIT ;  /* 0x000000000000794d */ /* 0x000fea0003800000 */
        .weak           $__internal_1_$__cuda_sm20_rem_u64
        .type           $__internal_1_$__cuda_sm20_rem_u64,@function
        .size           $__internal_1_$__cuda_sm20_rem_u64,(.L_x_22 - $__internal_1_$__cuda_sm20_rem_u64)
$__internal_1_$__cuda_sm20_rem_u64:
[----:B------:R-:W0:Y:S01]  /*0420*/  LDCU.64 UR6, c[0x0][0x3a0] ;  /* 0x00007400ff0677ac */ /* 0x000e220008000a00 */
[----:B------:R-:W1:Y:S01]  /*0430*/  LDC.64 R2, c[0x0][0x3a0] ;  /* 0x0000e800ff027b82 */ /* 0x000e620000000a00 */
[----:B0-----:R-:W0:Y:S08]  /*0440*/  I2F.U64.RP R9, UR6 ;  /* 0x0000000600097d12 */ /* 0x001e300008309000 */
[----:B0-----:R-:W0:Y:S02]  /*0450*/  MUFU.RCP R9, R9 ;  /* 0x0000000900097308 */ /* 0x001e240000001000 */
[----:B0-----:R-:W-:-:S06]  /*0460*/  IADD3 R10, PT, PT, R9, 0x1ffffffe, RZ ;  /* 0x1ffffffe090a7810 */ /* 0x001fcc0007ffe0ff */
[----:B------:R-:W1:Y:S02]  /*0470*/  F2I.U64.TRUNC R10, R10 ;  /* 0x0000000a000a7311 */ /* 0x000e64000020d800 */
[----:B-1----:R-:W-:-:S04]  /*0480*/  IMAD.WIDE.U32 R12, R10, R2, RZ ;  /* 0x000000020a0c7225 */ /* 0x002fc800078e00ff */
[----:B------:R-:W-:Y:S01]  /*0490*/  IMAD R13, R10, R3, R13 ;  /* 0x000000030a0d7224 */ /* 0x000fe200078e020d */
[----:B------:R-:W-:-:S03]  /*04a0*/  IADD3 R15, P0, PT, RZ, -R12, RZ ;  /* 0x8000000cff0f7210 */ /* 0x000fc60007f1e0ff */
[----:B------:R-:W-:Y:S02]  /*04b0*/  IMAD R13, R11, R2, R13 ;  /* 0x000000020b0d7224 */ /* 0x000fe400078e020d */
[----:B------:R-:W-:-:S04]  /*04c0*/  IMAD.HI.U32 R12, R10, R15, RZ ;  /* 0x0000000f0a0c7227 */ /* 0x000fc800078e00ff */
[----:B------:R-:W-:Y:S01]  /*04d0*/  IMAD.X R17, RZ, RZ, ~R13, P0 ;  /* 0x000000ffff117224 */ /* 0x000fe200000e0e0d */
[----:B------:R-:W-:-:S03]  /*04e0*/  MOV R13, R10 ;  /* 0x0000000a000d7202 */ /* 0x000fc60000000f00 */
[-C--:B------:R-:W-:Y:S02]  /*04f0*/  IMAD R19, R11, R17.reuse, RZ ;  /* 0x000000110b137224 */ /* 0x080fe400078e02ff */
[----:B------:R-:W-:-:S04]  /*0500*/  IMAD.WIDE.U32 R12, P0, R10, R17, R12 ;  /* 0x000000110a0c7225 */ /* 0x000fc8000780000c */
[----:B------:R-:W-:-:S04]  /*0510*/  IMAD.HI.U32 R9, R11, R17, RZ ;  /* 0x000000110b097227 */ /* 0x000fc800078e00ff */
[----:B------:R-:W-:-:S04]  /*0520*/  IMAD.HI.U32 R12, P1, R11, R15, R12 ;  /* 0x0000000f0b0c7227 */ /* 0x000fc8000782000c */
[----:B------:R-:W-:Y:S01]  /*0530*/  IMAD.X R9, R9, 0x1, R11, P0 ;  /* 0x0000000109097824 */ /* 0x000fe200000e060b */
[----:B------:R-:W-:-:S04]  /*0540*/  IADD3 R13, P2, PT, R19, R12, RZ ;  /* 0x0000000c130d7210 */ /* 0x000fc80007f5e0ff */
[----:B------:R-:W-:Y:S01]  /*0550*/  IADD3.X R9, PT, PT, RZ, RZ, R9, P2, P1 ;  /* 0x000000ffff097210 */ /* 0x000fe200017e2409 */
[----:B------:R-:W-:-:S04]  /*0560*/  IMAD.WIDE.U32 R10, R13, R2, RZ ;  /* 0x000000020d0a7225 */ /* 0x000fc800078e00ff */
[----:B------:R-:W-:Y:S01]  /*0570*/  IMAD R11, R13, R3, R11 ;  /* 0x000000030d0b7224 */ /* 0x000fe200078e020b */
[----:B------:R-:W-:-:S03]  /*0580*/  IADD3 R15, P0, PT, RZ, -R10, RZ ;  /* 0x8000000aff0f7210 */ /* 0x000fc60007f1e0ff */
[----:B------:R-:W-:Y:S02]  /*0590*/  IMAD R11, R9, R2, R11 ;  /* 0x00000002090b7224 */ /* 0x000fe400078e020b */
[----:B------:R-:W-:-:S03]  /*05a0*/  IMAD.HI.U32 R12, R13, R15, RZ ;  /* 0x0000000f0d0c7227 */ /* 0x000fc600078e00ff */
[----:B------:R-:W-:Y:S01]  /*05b0*/  IADD3.X R10, PT, PT, RZ, ~R11, RZ, P0, !PT ;  /* 0x8000000bff0a7210 */ /* 0x000fe200007fe4ff */
[----:B------:R-:W-:-:S04]  /*05c0*/  HFMA2 R11, -RZ, RZ, 0, 0 ;  /* 0x00000000ff0b7431 */ /* 0x000fc800000001ff */
[----:B------:R-:W-:-:S04]  /*05d0*/  IMAD.WIDE.U32 R12, P0, R13, R10, R12 ;  /* 0x0000000a0d0c7225 */ /* 0x000fc8000780000c */
[C---:B------:R-:W-:Y:S02]  /*05e0*/  IMAD R14, R9.reuse, R10, RZ ;  /* 0x0000000a090e7224 */ /* 0x040fe400078e02ff */
[----:B------:R-:W-:-:S04]  /*05f0*/  IMAD.HI.U32 R13, P1, R9, R15, R12 ;  /* 0x0000000f090d7227 */ /* 0x000fc8000782000c */
[----:B------:R-:W-:Y:S01]  /*0600*/  IMAD.HI.U32 R10, R9, R10, RZ ;  /* 0x0000000a090a7227 */ /* 0x000fe200078e00ff */
[----:B------:R-:W-:-:S03]  /*0610*/  IADD3 R13, P2, PT, R14, R13, RZ ;  /* 0x0000000d0e0d7210 */ /* 0x000fc60007f5e0ff */
[----:B------:R-:W-:Y:S02]  /*0620*/  IMAD.X R9, R10, 0x1, R9, P0 ;  /* 0x000000010a097824 */ /* 0x000fe400000e0609 */
[----:B------:R-:W-:-:S03]  /*0630*/  IMAD.HI.U32 R10, R13, R5, RZ ;  /* 0x000000050d0a7227 */ /* 0x000fc600078e00ff */
[----:B------:R-:W-:Y:S01]  /*0640*/  IADD3.X R9, PT, PT, RZ, RZ, R9, P2, P1 ;  /* 0x000000ffff097210 */ /* 0x000fe200017e2409 */
[----:B------:R-:W-:-:S04]  /*0650*/  IMAD.WIDE.U32 R10, R13, R6, R10 ;  /* 0x000000060d0a7225 */ /* 0x000fc800078e000a */
[C---:B------:R-:W-:Y:S02]  /*0660*/  IMAD R13, R9.reuse, R6, RZ ;  /* 0x00000006090d7224 */ /* 0x040fe400078e02ff */
[----:B------:R-:W-:-:S04]  /*0670*/  IMAD.HI.U32 R10, P0, R9, R5, R10 ;  /* 0x00000005090a7227 */ /* 0x000fc8000780000a */
[----:B------:R-:W-:Y:S01]  /*0680*/  IMAD.HI.U32 R9, R9, R6, RZ ;  /* 0x0000000609097227 */ /* 0x000fe200078e00ff */
[----:B------:R-:W-:-:S03]  /*0690*/  IADD3 R13, P1, PT, R13, R10, RZ ;  /* 0x0000000a0d0d7210 */ /* 0x000fc60007f3e0ff */
[----:B------:R-:W-:Y:S02]  /*06a0*/  IMAD.X R9, RZ, RZ, R9, P0 ;  /* 0x000000ffff097224 */ /* 0x000fe400000e0609 */
[----:B------:R-:W-:-:S03]  /*06b0*/  IMAD.WIDE.U32 R10, R13, R2, RZ ;  /* 0x000000020d0a7225 */ /* 0x000fc600078e00ff */
[----:B------:R-:W-:Y:S01]  /*06c0*/  IADD3.X R9, PT, PT, RZ, R9, RZ, P1, !PT ;  /* 0x00000009ff097210 */ /* 0x000fe20000ffe4ff */
[----:B------:R-:W-:Y:S01]  /*06d0*/  IMAD R13, R13, R3, R11 ;  /* 0x000000030d0d7224 */ /* 0x000fe200078e020b */
[----:B------:R-:W-:-:S03]  /*06e0*/  IADD3 R5, P1, PT, -R10, R5, RZ ;  /* 0x000000050a057210 */ /* 0x000fc60007f3e1ff */
[-C--:B------:R-:W-:Y:S01]  /*06f0*/  IMAD R9, R9, R2.reuse, R13 ;  /* 0x0000000209097224 */ /* 0x080fe200078e020d */
[----:B------:R-:W-:-:S03]  /*0700*/  ISETP.GE.U32.AND P0, PT, R5, R2, PT ;  /* 0x000000020500720c */ /* 0x000fc60003f06070 */
[----:B------:R-:W-:Y:S01]  /*0710*/  IMAD.X R6, R6, 0x1, ~R9, P1 ;  /* 0x0000000106067824 */ /* 0x000fe200008e0e09 */
[----:B------:R-:W-:-:S04]  /*0720*/  IADD3 R9, P1, PT, R5, -R2, RZ ;  /* 0x8000000205097210 */ /* 0x000fc80007f3e0ff */
[CC--:B------:R-:W-:Y:S02]  /*0730*/  ISETP.GE.U32.AND.EX P0, PT, R6.reuse, R3.reuse, PT, P0 ;  /* 0x000000030600720c */ /* 0x0c0fe40003f06100 */
[----:B------:R-:W-:Y:S02]  /*0740*/  IADD3.X R10, PT, PT, R6, ~R3, RZ, P1, !PT ;  /* 0x80000003060a7210 */ /* 0x000fe40000ffe4ff */
[----:B------:R-:W-:Y:S02]  /*0750*/  SEL R9, R9, R5, P0 ;  /* 0x0000000509097207 */ /* 0x000fe40000000000 */
[----:B------:R-:W-:Y:S02]  /*0760*/  SEL R10, R10, R6, P0 ;  /* 0x000000060a0a7207 */ /* 0x000fe40000000000 */
[CC--:B------:R-:W-:Y:S02]  /*0770*/  ISETP.GE.U32.AND P0, PT, R9.reuse, R2.reuse, PT ;  /* 0x000000020900720c */ /* 0x0c0fe40003f06070 */
[----:B------:R-:W-:-:S02]  /*0780*/  IADD3 R5, P2, PT, R9, -R2, RZ ;  /* 0x8000000209057210 */ /* 0x000fc40007f5e0ff */
[----:B------:R-:W-:Y:S02]  /*0790*/  ISETP.GE.U32.AND.EX P0, PT, R10, R3, PT, P0 ;  /* 0x000000030a00720c */ /* 0x000fe40003f06100 */
[----:B------:R-:W-:Y:S01]  /*07a0*/  ISETP.NE.U32.AND P1, PT, R2, RZ, PT ;  /* 0x000000ff0200720c */ /* 0x000fe20003f25070 */
[----:B------:R-:W-:Y:S01]  /*07b0*/  IMAD.X R6, R10, 0x1, ~R3, P2 ;  /* 0x000000010a067824 */ /* 0x000fe200010e0e03 */
[----:B------:R-:W-:Y:S02]  /*07c0*/  SEL R2, R5, R9, P0 ;  /* 0x0000000905027207 */ /* 0x000fe40000000000 */
[----:B------:R-:W-:Y:S02]  /*07d0*/  MOV R9, 0x0 ;  /* 0x0000000000097802 */ /* 0x000fe40000000f00 */
[----:B------:R-:W-:Y:S02]  /*07e0*/  ISETP.NE.AND.EX P1, PT, R3, RZ, PT, P1 ;  /* 0x000000ff0300720c */ /* 0x000fe40003f25310 */
[----:B------:R-:W-:-:S02]  /*07f0*/  SEL R3, R6, R10, P0 ;  /* 0x0000000a06037207 */ /* 0x000fc40000000000 */
[----:B------:R-:W-:Y:S02]  /*0800*/  SEL R2, R2, 0xffffffff, P1 ;  /* 0xffffffff02027807 */ /* 0x000fe40000800000 */
[----:B------:R-:W-:Y:S01]  /*0810*/  SEL R3, R3, 0xffffffff, P1 ;  /* 0xffffffff03037807 */ /* 0x000fe20000800000 */
[----:B------:R-:W-:Y:S06]  /*0820*/  RET.REL.NODEC R8 `(_Z6expGPUPfS_S_mm) ;  /* 0xfffffff408f47950 */ /* 0x000fec0003c3ffff */
.L_x_20:
        /* <DEDUP_REMOVED lines=13> */
.L_x_22:


//--------------------- .nv.shared.reserved.0     --------------------------
	.section	.nv.shared.reserved.0,"aw",@nobits
	.weak		__nv_reservedSMEM_offset_0_alias
	.size		__nv_reservedSMEM_offset_0_alias, 0, 64
	.other		__nv_reservedSMEM_offset_0_alias,@"STO_CUDA_RESERVED_SHARED STV_DEFAULT"
__nv_reservedSMEM_offset_0_alias:
	.zero		0
	.zero		64


//--------------------- .nv.constant0._Z7final1DPfS_m --------------------------
	.section	.nv.constant0._Z7final1DPfS_m,"a",@progbits
	.sectionflags	@""
	.align	4
.nv.constant0._Z7final1DPfS_m:
	.zero		920


//--------------------- .nv.constant0._Z14elementWiseSubPfm --------------------------
	.section	.nv.constant0._Z14elementWiseSubPfm,"a",@progbits
	.sectionflags	@""
	.align	4
.nv.constant0._Z14elementWiseSubPfm:
	.zero		912


//--------------------- .nv.constant0._Z11elementWisePfS_m --------------------------
	.section	.nv.constant0._Z11elementWisePfS_m,"a",@progbits
	.sectionflags	@""
	.align	4
.nv.constant0._Z11elementWisePfS_m:
	.zero		920


//--------------------- .nv.constant0._Z9process2DPfS_S_S_ii --------------------------
	.section	.nv.constant0._Z9process2DPfS_S_S_ii,"a",@progbits
	.sectionflags	@""
	.align	4
.nv.constant0._Z9process2DPfS_S_S_ii:
	.zero		936


//--------------------- .nv.constant0._Z6expGPUPfS_S_mm --------------------------
	.section	.nv.constant0._Z6expGPUPfS_S_mm,"a",@progbits
	.sectionflags	@""
	.align	4
.nv.constant0._Z6expGPUPfS_S_mm:
	.zero		936


//--------------------- SYMBOLS --------------------------

	.type		.nv.reservedSmem.offset0,@object
	.size		.nv.reservedSmem.offset0,0x4
